//
// Generated by NVIDIA NVVM Compiler
//
// Compiler Build ID: CL-36424714
// Cuda compilation tools, release 13.0, V13.0.88
// Based on NVVM 20.0.0
//

.version 9.0
.target sm_100
.address_size 64

	// .globl	_Z27_cuda_compute_fluxes_loop_1PdS_S_S_S_S_S_S_S_S_S_S_S_S_S_S_S_S_S_S_S_PlS0_S0_S0_S0_S_S0_S_lllddld
.func  (.param .b64 func_retval0) __internal_accurate_pow
(
	.param .b64 __internal_accurate_pow_param_0
)
;

.visible .entry _Z27_cuda_compute_fluxes_loop_1PdS_S_S_S_S_S_S_S_S_S_S_S_S_S_S_S_S_S_S_S_PlS0_S0_S0_S0_S_S0_S_lllddld(
	.param .u64 .ptr .align 1 _Z27_cuda_compute_fluxes_loop_1PdS_S_S_S_S_S_S_S_S_S_S_S_S_S_S_S_S_S_S_S_PlS0_S0_S0_S0_S_S0_S_lllddld_param_0,
	.param .u64 .ptr .align 1 _Z27_cuda_compute_fluxes_loop_1PdS_S_S_S_S_S_S_S_S_S_S_S_S_S_S_S_S_S_S_S_PlS0_S0_S0_S0_S_S0_S_lllddld_param_1,
	.param .u64 .ptr .align 1 _Z27_cuda_compute_fluxes_loop_1PdS_S_S_S_S_S_S_S_S_S_S_S_S_S_S_S_S_S_S_S_PlS0_S0_S0_S0_S_S0_S_lllddld_param_2,
	.param .u64 .ptr .align 1 _Z27_cuda_compute_fluxes_loop_1PdS_S_S_S_S_S_S_S_S_S_S_S_S_S_S_S_S_S_S_S_PlS0_S0_S0_S0_S_S0_S_lllddld_param_3,
	.param .u64 .ptr .align 1 _Z27_cuda_compute_fluxes_loop_1PdS_S_S_S_S_S_S_S_S_S_S_S_S_S_S_S_S_S_S_S_PlS0_S0_S0_S0_S_S0_S_lllddld_param_4,
	.param .u64 .ptr .align 1 _Z27_cuda_compute_fluxes_loop_1PdS_S_S_S_S_S_S_S_S_S_S_S_S_S_S_S_S_S_S_S_PlS0_S0_S0_S0_S_S0_S_lllddld_param_5,
	.param .u64 .ptr .align 1 _Z27_cuda_compute_fluxes_loop_1PdS_S_S_S_S_S_S_S_S_S_S_S_S_S_S_S_S_S_S_S_PlS0_S0_S0_S0_S_S0_S_lllddld_param_6,
	.param .u64 .ptr .align 1 _Z27_cuda_compute_fluxes_loop_1PdS_S_S_S_S_S_S_S_S_S_S_S_S_S_S_S_S_S_S_S_PlS0_S0_S0_S0_S_S0_S_lllddld_param_7,
	.param .u64 .ptr .align 1 _Z27_cuda_compute_fluxes_loop_1PdS_S_S_S_S_S_S_S_S_S_S_S_S_S_S_S_S_S_S_S_PlS0_S0_S0_S0_S_S0_S_lllddld_param_8,
	.param .u64 .ptr .align 1 _Z27_cuda_compute_fluxes_loop_1PdS_S_S_S_S_S_S_S_S_S_S_S_S_S_S_S_S_S_S_S_PlS0_S0_S0_S0_S_S0_S_lllddld_param_9,
	.param .u64 .ptr .align 1 _Z27_cuda_compute_fluxes_loop_1PdS_S_S_S_S_S_S_S_S_S_S_S_S_S_S_S_S_S_S_S_PlS0_S0_S0_S0_S_S0_S_lllddld_param_10,
	.param .u64 .ptr .align 1 _Z27_cuda_compute_fluxes_loop_1PdS_S_S_S_S_S_S_S_S_S_S_S_S_S_S_S_S_S_S_S_PlS0_S0_S0_S0_S_S0_S_lllddld_param_11,
	.param .u64 .ptr .align 1 _Z27_cuda_compute_fluxes_loop_1PdS_S_S_S_S_S_S_S_S_S_S_S_S_S_S_S_S_S_S_S_PlS0_S0_S0_S0_S_S0_S_lllddld_param_12,
	.param .u64 .ptr .align 1 _Z27_cuda_compute_fluxes_loop_1PdS_S_S_S_S_S_S_S_S_S_S_S_S_S_S_S_S_S_S_S_PlS0_S0_S0_S0_S_S0_S_lllddld_param_13,
	.param .u64 .ptr .align 1 _Z27_cuda_compute_fluxes_loop_1PdS_S_S_S_S_S_S_S_S_S_S_S_S_S_S_S_S_S_S_S_PlS0_S0_S0_S0_S_S0_S_lllddld_param_14,
	.param .u64 .ptr .align 1 _Z27_cuda_compute_fluxes_loop_1PdS_S_S_S_S_S_S_S_S_S_S_S_S_S_S_S_S_S_S_S_PlS0_S0_S0_S0_S_S0_S_lllddld_param_15,
	.param .u64 .ptr .align 1 _Z27_cuda_compute_fluxes_loop_1PdS_S_S_S_S_S_S_S_S_S_S_S_S_S_S_S_S_S_S_S_PlS0_S0_S0_S0_S_S0_S_lllddld_param_16,
	.param .u64 .ptr .align 1 _Z27_cuda_compute_fluxes_loop_1PdS_S_S_S_S_S_S_S_S_S_S_S_S_S_S_S_S_S_S_S_PlS0_S0_S0_S0_S_S0_S_lllddld_param_17,
	.param .u64 .ptr .align 1 _Z27_cuda_compute_fluxes_loop_1PdS_S_S_S_S_S_S_S_S_S_S_S_S_S_S_S_S_S_S_S_PlS0_S0_S0_S0_S_S0_S_lllddld_param_18,
	.param .u64 .ptr .align 1 _Z27_cuda_compute_fluxes_loop_1PdS_S_S_S_S_S_S_S_S_S_S_S_S_S_S_S_S_S_S_S_PlS0_S0_S0_S0_S_S0_S_lllddld_param_19,
	.param .u64 .ptr .align 1 _Z27_cuda_compute_fluxes_loop_1PdS_S_S_S_S_S_S_S_S_S_S_S_S_S_S_S_S_S_S_S_PlS0_S0_S0_S0_S_S0_S_lllddld_param_20,
	.param .u64 .ptr .align 1 _Z27_cuda_compute_fluxes_loop_1PdS_S_S_S_S_S_S_S_S_S_S_S_S_S_S_S_S_S_S_S_PlS0_S0_S0_S0_S_S0_S_lllddld_param_21,
	.param .u64 .ptr .align 1 _Z27_cuda_compute_fluxes_loop_1PdS_S_S_S_S_S_S_S_S_S_S_S_S_S_S_S_S_S_S_S_PlS0_S0_S0_S0_S_S0_S_lllddld_param_22,
	.param .u64 .ptr .align 1 _Z27_cuda_compute_fluxes_loop_1PdS_S_S_S_S_S_S_S_S_S_S_S_S_S_S_S_S_S_S_S_PlS0_S0_S0_S0_S_S0_S_lllddld_param_23,
	.param .u64 .ptr .align 1 _Z27_cuda_compute_fluxes_loop_1PdS_S_S_S_S_S_S_S_S_S_S_S_S_S_S_S_S_S_S_S_PlS0_S0_S0_S0_S_S0_S_lllddld_param_24,
	.param .u64 .ptr .align 1 _Z27_cuda_compute_fluxes_loop_1PdS_S_S_S_S_S_S_S_S_S_S_S_S_S_S_S_S_S_S_S_PlS0_S0_S0_S0_S_S0_S_lllddld_param_25,
	.param .u64 .ptr .align 1 _Z27_cuda_compute_fluxes_loop_1PdS_S_S_S_S_S_S_S_S_S_S_S_S_S_S_S_S_S_S_S_PlS0_S0_S0_S0_S_S0_S_lllddld_param_26,
	.param .u64 .ptr .align 1 _Z27_cuda_compute_fluxes_loop_1PdS_S_S_S_S_S_S_S_S_S_S_S_S_S_S_S_S_S_S_S_PlS0_S0_S0_S0_S_S0_S_lllddld_param_27,
	.param .u64 .ptr .align 1 _Z27_cuda_compute_fluxes_loop_1PdS_S_S_S_S_S_S_S_S_S_S_S_S_S_S_S_S_S_S_S_PlS0_S0_S0_S0_S_S0_S_lllddld_param_28,
	.param .u64 _Z27_cuda_compute_fluxes_loop_1PdS_S_S_S_S_S_S_S_S_S_S_S_S_S_S_S_S_S_S_S_PlS0_S0_S0_S0_S_S0_S_lllddld_param_29,
	.param .u64 _Z27_cuda_compute_fluxes_loop_1PdS_S_S_S_S_S_S_S_S_S_S_S_S_S_S_S_S_S_S_S_PlS0_S0_S0_S0_S_S0_S_lllddld_param_30,
	.param .u64 _Z27_cuda_compute_fluxes_loop_1PdS_S_S_S_S_S_S_S_S_S_S_S_S_S_S_S_S_S_S_S_PlS0_S0_S0_S0_S_S0_S_lllddld_param_31,
	.param .f64 _Z27_cuda_compute_fluxes_loop_1PdS_S_S_S_S_S_S_S_S_S_S_S_S_S_S_S_S_S_S_S_PlS0_S0_S0_S0_S_S0_S_lllddld_param_32,
	.param .f64 _Z27_cuda_compute_fluxes_loop_1PdS_S_S_S_S_S_S_S_S_S_S_S_S_S_S_S_S_S_S_S_PlS0_S0_S0_S0_S_S0_S_lllddld_param_33,
	.param .u64 _Z27_cuda_compute_fluxes_loop_1PdS_S_S_S_S_S_S_S_S_S_S_S_S_S_S_S_S_S_S_S_PlS0_S0_S0_S0_S_S0_S_lllddld_param_34,
	.param .f64 _Z27_cuda_compute_fluxes_loop_1PdS_S_S_S_S_S_S_S_S_S_S_S_S_S_S_S_S_S_S_S_PlS0_S0_S0_S0_S_S0_S_lllddld_param_35
)
{
	.reg .pred 	%p<51>;
	.reg .b32 	%r<27>;
	.reg .b64 	%rd<153>;
	.reg .b64 	%fd<353>;

	ld.param.u64 	%rd48, [_Z27_cuda_compute_fluxes_loop_1PdS_S_S_S_S_S_S_S_S_S_S_S_S_S_S_S_S_S_S_S_PlS0_S0_S0_S0_S_S0_S_lllddld_param_6];
	ld.param.u64 	%rd49, [_Z27_cuda_compute_fluxes_loop_1PdS_S_S_S_S_S_S_S_S_S_S_S_S_S_S_S_S_S_S_S_PlS0_S0_S0_S0_S_S0_S_lllddld_param_7];
	ld.param.u64 	%rd50, [_Z27_cuda_compute_fluxes_loop_1PdS_S_S_S_S_S_S_S_S_S_S_S_S_S_S_S_S_S_S_S_PlS0_S0_S0_S0_S_S0_S_lllddld_param_8];
	ld.param.u64 	%rd51, [_Z27_cuda_compute_fluxes_loop_1PdS_S_S_S_S_S_S_S_S_S_S_S_S_S_S_S_S_S_S_S_PlS0_S0_S0_S0_S_S0_S_lllddld_param_9];
	ld.param.u64 	%rd52, [_Z27_cuda_compute_fluxes_loop_1PdS_S_S_S_S_S_S_S_S_S_S_S_S_S_S_S_S_S_S_S_PlS0_S0_S0_S0_S_S0_S_lllddld_param_10];
	ld.param.u64 	%rd53, [_Z27_cuda_compute_fluxes_loop_1PdS_S_S_S_S_S_S_S_S_S_S_S_S_S_S_S_S_S_S_S_PlS0_S0_S0_S0_S_S0_S_lllddld_param_11];
	ld.param.u64 	%rd54, [_Z27_cuda_compute_fluxes_loop_1PdS_S_S_S_S_S_S_S_S_S_S_S_S_S_S_S_S_S_S_S_PlS0_S0_S0_S0_S_S0_S_lllddld_param_12];
	ld.param.u64 	%rd55, [_Z27_cuda_compute_fluxes_loop_1PdS_S_S_S_S_S_S_S_S_S_S_S_S_S_S_S_S_S_S_S_PlS0_S0_S0_S0_S_S0_S_lllddld_param_13];
	ld.param.u64 	%rd36, [_Z27_cuda_compute_fluxes_loop_1PdS_S_S_S_S_S_S_S_S_S_S_S_S_S_S_S_S_S_S_S_PlS0_S0_S0_S0_S_S0_S_lllddld_param_18];
	ld.param.u64 	%rd37, [_Z27_cuda_compute_fluxes_loop_1PdS_S_S_S_S_S_S_S_S_S_S_S_S_S_S_S_S_S_S_S_PlS0_S0_S0_S0_S_S0_S_lllddld_param_19];
	ld.param.u64 	%rd38, [_Z27_cuda_compute_fluxes_loop_1PdS_S_S_S_S_S_S_S_S_S_S_S_S_S_S_S_S_S_S_S_PlS0_S0_S0_S0_S_S0_S_lllddld_param_20];
	ld.param.u64 	%rd56, [_Z27_cuda_compute_fluxes_loop_1PdS_S_S_S_S_S_S_S_S_S_S_S_S_S_S_S_S_S_S_S_PlS0_S0_S0_S0_S_S0_S_lllddld_param_21];
	ld.param.u64 	%rd57, [_Z27_cuda_compute_fluxes_loop_1PdS_S_S_S_S_S_S_S_S_S_S_S_S_S_S_S_S_S_S_S_PlS0_S0_S0_S0_S_S0_S_lllddld_param_26];
	ld.param.u64 	%rd43, [_Z27_cuda_compute_fluxes_loop_1PdS_S_S_S_S_S_S_S_S_S_S_S_S_S_S_S_S_S_S_S_PlS0_S0_S0_S0_S_S0_S_lllddld_param_27];
	ld.param.u64 	%rd44, [_Z27_cuda_compute_fluxes_loop_1PdS_S_S_S_S_S_S_S_S_S_S_S_S_S_S_S_S_S_S_S_PlS0_S0_S0_S0_S_S0_S_lllddld_param_28];
	ld.param.u64 	%rd58, [_Z27_cuda_compute_fluxes_loop_1PdS_S_S_S_S_S_S_S_S_S_S_S_S_S_S_S_S_S_S_S_PlS0_S0_S0_S0_S_S0_S_lllddld_param_29];
	ld.param.u64 	%rd45, [_Z27_cuda_compute_fluxes_loop_1PdS_S_S_S_S_S_S_S_S_S_S_S_S_S_S_S_S_S_S_S_PlS0_S0_S0_S0_S_S0_S_lllddld_param_30];
	cvta.to.global.u64 	%rd1, %rd56;
	cvta.to.global.u64 	%rd2, %rd48;
	cvta.to.global.u64 	%rd3, %rd57;
	cvta.to.global.u64 	%rd4, %rd55;
	cvta.to.global.u64 	%rd5, %rd54;
	cvta.to.global.u64 	%rd6, %rd53;
	cvta.to.global.u64 	%rd7, %rd52;
	cvta.to.global.u64 	%rd8, %rd51;
	cvta.to.global.u64 	%rd9, %rd50;
	cvta.to.global.u64 	%rd10, %rd49;
	mov.u32 	%r8, %ctaid.x;
	mov.u32 	%r9, %ntid.x;
	mov.u32 	%r10, %tid.x;
	mad.lo.s32 	%r11, %r8, %r9, %r10;
	cvt.u64.u32 	%rd11, %r11;
	setp.le.s64 	%p2, %rd58, %rd11;
	@%p2 bra 	$L__BB0_46;
	ld.param.f64 	%fd310, [_Z27_cuda_compute_fluxes_loop_1PdS_S_S_S_S_S_S_S_S_S_S_S_S_S_S_S_S_S_S_S_PlS0_S0_S0_S0_S_S0_S_lllddld_param_33];
	cvta.to.global.u64 	%rd60, %rd38;
	shl.b64 	%rd61, %rd11, 3;
	add.s64 	%rd62, %rd5, %rd61;
	ld.global.f64 	%fd1, [%rd62];
	add.s64 	%rd63, %rd4, %rd61;
	ld.global.f64 	%fd2, [%rd63];
	mul.f64 	%fd3, %fd310, 0d3FE0000000000000;
	mul.f64 	%fd4, %fd310, 0d3FE5555555555555;
	mov.f64 	%fd132, 0d3FD8A3D70A3D70A4;
	{
	.reg .b32 %temp; 
	mov.b64 	{%temp, %r1}, %fd132;
	}
	and.b32  	%r2, %r1, 2146435072;
	setp.eq.s32 	%p3, %r2, 1125122048;
	setp.lt.s32 	%p4, %r1, 0;
	selp.b32 	%r3, 0, 2146435072, %p4;
	and.b32  	%r12, %r1, 2147483647;
	setp.ne.s32 	%p5, %r12, 1071644672;
	and.pred  	%p1, %p3, %p5;
	add.s64 	%rd12, %rd60, %rd61;
	add.s64 	%rd64, %rd1, %rd61;
	ld.global.u64 	%rd13, [%rd64];
	mul.lo.s64 	%rd151, %rd11, 24;
	cvta.to.global.u64 	%rd65, %rd36;
	mad.lo.s64 	%rd15, %rd11, 48, %rd65;
	cvta.to.global.u64 	%rd16, %rd43;
	cvta.to.global.u64 	%rd17, %rd44;
	cvta.to.global.u64 	%rd18, %rd37;
	mov.f64 	%fd351, 0d54B249AD2594C37D;
	mov.f64 	%fd352, 0d0000000000000000;
	mov.b64 	%rd152, 8;
	or.b32  	%r19, %r3, -2147483648;
	selp.b32 	%r20, %r19, %r3, %p1;
	mov.f64 	%fd314, %fd352;
	mov.f64 	%fd316, %fd352;
	mov.f64 	%fd317, %fd352;
	mov.f64 	%fd318, %fd352;
$L__BB0_2:
	ld.param.u64 	%rd144, [_Z27_cuda_compute_fluxes_loop_1PdS_S_S_S_S_S_S_S_S_S_S_S_S_S_S_S_S_S_S_S_PlS0_S0_S0_S0_S_S0_S_lllddld_param_22];
	add.s64 	%rd66, %rd10, %rd151;
	ld.global.f64 	%fd11, [%rd66];
	add.s64 	%rd67, %rd9, %rd151;
	ld.global.f64 	%fd12, [%rd67];
	add.s64 	%rd68, %rd8, %rd151;
	ld.global.f64 	%fd13, [%rd68];
	add.s64 	%rd69, %rd7, %rd151;
	ld.global.f64 	%fd14, [%rd69];
	add.s64 	%rd70, %rd6, %rd151;
	ld.global.f64 	%fd15, [%rd70];
	cvta.to.global.u64 	%rd71, %rd144;
	add.s64 	%rd72, %rd71, %rd151;
	ld.global.u64 	%rd21, [%rd72];
	setp.gt.s64 	%p6, %rd21, -1;
	@%p6 bra 	$L__BB0_4;
	ld.param.u64 	%rd142, [_Z27_cuda_compute_fluxes_loop_1PdS_S_S_S_S_S_S_S_S_S_S_S_S_S_S_S_S_S_S_S_PlS0_S0_S0_S0_S_S0_S_lllddld_param_16];
	ld.param.u64 	%rd141, [_Z27_cuda_compute_fluxes_loop_1PdS_S_S_S_S_S_S_S_S_S_S_S_S_S_S_S_S_S_S_S_PlS0_S0_S0_S0_S_S0_S_lllddld_param_15];
	ld.param.u64 	%rd140, [_Z27_cuda_compute_fluxes_loop_1PdS_S_S_S_S_S_S_S_S_S_S_S_S_S_S_S_S_S_S_S_PlS0_S0_S0_S0_S_S0_S_lllddld_param_14];
	cvta.to.global.u64 	%rd86, %rd140;
	shl.b64 	%rd87, %rd21, 3;
	xor.b64  	%rd88, %rd87, -8;
	add.s64 	%rd89, %rd86, %rd88;
	ld.global.f64 	%fd321, [%rd89];
	cvta.to.global.u64 	%rd90, %rd141;
	add.s64 	%rd91, %rd90, %rd88;
	ld.global.f64 	%fd320, [%rd91];
	cvta.to.global.u64 	%rd92, %rd142;
	add.s64 	%rd93, %rd92, %rd88;
	ld.global.f64 	%fd319, [%rd93];
	sub.f64 	%fd133, %fd321, %fd14;
	max.f64 	%fd323, %fd133, 0d0000000000000000;
	mov.f64 	%fd322, %fd14;
	mov.f64 	%fd324, %fd2;
	mov.f64 	%fd325, %fd1;
	bra.uni 	$L__BB0_5;
$L__BB0_4:
	ld.param.u64 	%rd145, [_Z27_cuda_compute_fluxes_loop_1PdS_S_S_S_S_S_S_S_S_S_S_S_S_S_S_S_S_S_S_S_PlS0_S0_S0_S0_S_S0_S_lllddld_param_23];
	shl.b64 	%rd73, %rd21, 3;
	add.s64 	%rd74, %rd5, %rd73;
	ld.global.f64 	%fd325, [%rd74];
	add.s64 	%rd75, %rd4, %rd73;
	ld.global.f64 	%fd324, [%rd75];
	cvta.to.global.u64 	%rd76, %rd145;
	add.s64 	%rd77, %rd76, %rd151;
	ld.global.u64 	%rd78, [%rd77];
	mad.lo.s64 	%rd79, %rd21, 3, %rd78;
	shl.b64 	%rd80, %rd79, 3;
	add.s64 	%rd81, %rd10, %rd80;
	ld.global.f64 	%fd321, [%rd81];
	add.s64 	%rd82, %rd9, %rd80;
	ld.global.f64 	%fd320, [%rd82];
	add.s64 	%rd83, %rd8, %rd80;
	ld.global.f64 	%fd319, [%rd83];
	add.s64 	%rd84, %rd7, %rd80;
	ld.global.f64 	%fd322, [%rd84];
	add.s64 	%rd85, %rd6, %rd80;
	ld.global.f64 	%fd323, [%rd85];
$L__BB0_5:
	ld.param.u64 	%rd147, [_Z27_cuda_compute_fluxes_loop_1PdS_S_S_S_S_S_S_S_S_S_S_S_S_S_S_S_S_S_S_S_PlS0_S0_S0_S0_S_S0_S_lllddld_param_25];
	ld.param.u64 	%rd146, [_Z27_cuda_compute_fluxes_loop_1PdS_S_S_S_S_S_S_S_S_S_S_S_S_S_S_S_S_S_S_S_PlS0_S0_S0_S0_S_S0_S_lllddld_param_24];
	max.f64 	%fd326, %fd14, %fd322;
	cvta.to.global.u64 	%rd94, %rd146;
	add.s64 	%rd95, %rd94, %rd151;
	ld.global.u64 	%rd22, [%rd95];
	setp.ne.s64 	%p7, %rd22, 1;
	cvta.to.global.u64 	%rd96, %rd147;
	add.s64 	%rd23, %rd96, %rd151;
	@%p7 bra 	$L__BB0_7;
	ld.global.u64 	%rd97, [%rd23];
	shl.b64 	%rd98, %rd97, 3;
	add.s64 	%rd99, %rd3, %rd98;
	ld.global.f64 	%fd134, [%rd99+-8];
	max.f64 	%fd326, %fd134, %fd326;
$L__BB0_7:
	add.f64 	%fd136, %fd14, %fd15;
	sub.f64 	%fd137, %fd136, %fd326;
	max.f64 	%fd37, %fd137, 0d0000000000000000;
	add.f64 	%fd138, %fd322, %fd323;
	sub.f64 	%fd139, %fd138, %fd326;
	max.f64 	%fd140, %fd139, 0d0000000000000000;
	add.s64 	%rd100, %rd15, %rd152;
	ld.global.f64 	%fd39, [%rd100+-8];
	ld.global.f64 	%fd40, [%rd100];
	setp.eq.f64 	%p8, %fd37, 0d0000000000000000;
	setp.eq.f64 	%p9, %fd140, 0d0000000000000000;
	and.pred  	%p10, %p8, %p9;
	mov.f64 	%fd347, 0d0000000000000000;
	mov.f64 	%fd348, %fd347;
	mov.f64 	%fd349, %fd347;
	mov.f64 	%fd350, %fd347;
	mov.f64 	%fd340, %fd347;
	@%p10 bra 	$L__BB0_19;
	mul.f64 	%fd142, %fd13, %fd40;
	fma.rn.f64 	%fd41, %fd12, %fd39, %fd142;
	mul.f64 	%fd143, %fd13, %fd39;
	mul.f64 	%fd144, %fd12, %fd40;
	sub.f64 	%fd42, %fd143, %fd144;
	mul.f64 	%fd145, %fd319, %fd40;
	fma.rn.f64 	%fd43, %fd320, %fd39, %fd145;
	mul.f64 	%fd146, %fd319, %fd39;
	mul.f64 	%fd147, %fd320, %fd40;
	sub.f64 	%fd44, %fd146, %fd147;
	setp.leu.f64 	%p11, %fd15, 0d0000000000000000;
	mov.f64 	%fd327, 0d0000000000000000;
	mov.f64 	%fd328, %fd327;
	mov.f64 	%fd329, %fd327;
	mov.f64 	%fd330, %fd327;
	@%p11 bra 	$L__BB0_10;
	rcp.rn.f64 	%fd148, %fd15;
	mul.f64 	%fd329, %fd148, %fd41;
	mul.f64 	%fd327, %fd37, %fd329;
	mul.f64 	%fd330, %fd148, %fd42;
	mul.f64 	%fd149, %fd148, %fd37;
	mul.f64 	%fd328, %fd149, %fd42;
$L__BB0_10:
	setp.leu.f64 	%p12, %fd323, 0d0000000000000000;
	mov.f64 	%fd331, 0d0000000000000000;
	mov.f64 	%fd332, %fd331;
	mov.f64 	%fd333, %fd331;
	mov.f64 	%fd334, %fd331;
	@%p12 bra 	$L__BB0_12;
	rcp.rn.f64 	%fd151, %fd323;
	mul.f64 	%fd333, %fd151, %fd43;
	mul.f64 	%fd331, %fd140, %fd333;
	mul.f64 	%fd334, %fd151, %fd44;
	mul.f64 	%fd152, %fd151, %fd140;
	mul.f64 	%fd332, %fd152, %fd44;
$L__BB0_12:
	ld.param.u64 	%rd149, [_Z27_cuda_compute_fluxes_loop_1PdS_S_S_S_S_S_S_S_S_S_S_S_S_S_S_S_S_S_S_S_PlS0_S0_S0_S0_S_S0_S_lllddld_param_34];
	ld.param.f64 	%fd311, [_Z27_cuda_compute_fluxes_loop_1PdS_S_S_S_S_S_S_S_S_S_S_S_S_S_S_S_S_S_S_S_PlS0_S0_S0_S0_S_S0_S_lllddld_param_33];
	mul.f64 	%fd154, %fd311, %fd37;
	sqrt.rn.f64 	%fd61, %fd154;
	mul.f64 	%fd155, %fd311, %fd140;
	sqrt.rn.f64 	%fd62, %fd155;
	mov.f64 	%fd335, 0d3FF0000000000000;
	setp.eq.s64 	%p13, %rd149, 2;
	@%p13 bra 	$L__BB0_15;
	ld.param.u64 	%rd150, [_Z27_cuda_compute_fluxes_loop_1PdS_S_S_S_S_S_S_S_S_S_S_S_S_S_S_S_S_S_S_S_PlS0_S0_S0_S0_S_S0_S_lllddld_param_34];
	setp.ne.s64 	%p14, %rd150, 1;
	@%p14 bra 	$L__BB0_16;
	mul.f64 	%fd169, %fd333, %fd333;
	fma.rn.f64 	%fd170, %fd329, %fd329, %fd169;
	fma.rn.f64 	%fd171, %fd334, %fd334, %fd170;
	fma.rn.f64 	%fd172, %fd330, %fd330, %fd171;
	mul.f64 	%fd173, %fd62, %fd62;
	fma.rn.f64 	%fd174, %fd61, %fd61, %fd173;
	add.f64 	%fd175, %fd174, 0d3DDB7CDFD9D7BDBB;
	div.rn.f64 	%fd176, %fd172, %fd175;
	min.f64 	%fd177, %fd176, 0d3FF0000000000000;
	max.f64 	%fd178, %fd177, 0d3F50624DD2F1A9FC;
	sqrt.rn.f64 	%fd335, %fd178;
	bra.uni 	$L__BB0_16;
$L__BB0_15:
	mul.f64 	%fd156, %fd333, %fd333;
	fma.rn.f64 	%fd157, %fd329, %fd329, %fd156;
	fma.rn.f64 	%fd158, %fd334, %fd334, %fd157;
	fma.rn.f64 	%fd159, %fd330, %fd330, %fd158;
	mul.f64 	%fd160, %fd62, %fd62;
	fma.rn.f64 	%fd161, %fd61, %fd61, %fd160;
	add.f64 	%fd162, %fd161, 0d3DDB7CDFD9D7BDBB;
	div.rn.f64 	%fd163, %fd159, %fd162;
	sqrt.rn.f64 	%fd164, %fd163;
	add.f64 	%fd165, %fd164, 0dBF847AE147AE147B;
	max.f64 	%fd166, %fd165, 0d0000000000000000;
	add.f64 	%fd167, %fd166, 0d3F847AE147AE147B;
	min.f64 	%fd168, %fd167, 0d3FF0000000000000;
	sqrt.rn.f64 	%fd335, %fd168;
$L__BB0_16:
	ld.param.f64 	%fd307, [_Z27_cuda_compute_fluxes_loop_1PdS_S_S_S_S_S_S_S_S_S_S_S_S_S_S_S_S_S_S_S_PlS0_S0_S0_S0_S_S0_S_lllddld_param_32];
	add.f64 	%fd179, %fd61, %fd329;
	add.f64 	%fd180, %fd62, %fd333;
	max.f64 	%fd181, %fd179, %fd180;
	setp.lt.f64 	%p15, %fd181, 0d0000000000000000;
	selp.f64 	%fd66, 0d0000000000000000, %fd181, %p15;
	sub.f64 	%fd182, %fd329, %fd61;
	sub.f64 	%fd183, %fd333, %fd62;
	min.f64 	%fd184, %fd182, %fd183;
	setp.gt.f64 	%p16, %fd184, 0d0000000000000000;
	selp.f64 	%fd67, 0d0000000000000000, %fd184, %p16;
	sub.f64 	%fd68, %fd66, %fd67;
	setp.geu.f64 	%p17, %fd68, %fd307;
	@%p17 bra 	$L__BB0_18;
	mul.f64 	%fd225, %fd140, %fd140;
	fma.rn.f64 	%fd226, %fd37, %fd37, %fd225;
	mul.f64 	%fd227, %fd3, 0d3FE0000000000000;
	mul.f64 	%fd340, %fd227, %fd226;
	mov.f64 	%fd347, 0d0000000000000000;
	mov.f64 	%fd348, %fd347;
	mov.f64 	%fd349, %fd347;
	mov.f64 	%fd350, %fd347;
	bra.uni 	$L__BB0_19;
$L__BB0_18:
	neg.f64 	%fd185, %fd67;
	max.f64 	%fd350, %fd66, %fd185;
	max.f64 	%fd186, %fd68, 0d2B2BFF2EE48E0530;
	rcp.rn.f64 	%fd187, %fd186;
	mul.f64 	%fd188, %fd66, %fd67;
	mul.f64 	%fd189, %fd188, %fd335;
	sub.f64 	%fd190, %fd332, %fd328;
	sub.f64 	%fd191, %fd331, %fd327;
	max.f64 	%fd192, %fd321, %fd326;
	max.f64 	%fd193, %fd11, %fd326;
	sub.f64 	%fd194, %fd192, %fd193;
	mul.f64 	%fd195, %fd37, %fd329;
	mul.f64 	%fd196, %fd66, %fd195;
	mul.f64 	%fd197, %fd140, %fd333;
	mul.f64 	%fd198, %fd67, %fd197;
	sub.f64 	%fd199, %fd196, %fd198;
	fma.rn.f64 	%fd200, %fd194, %fd188, %fd199;
	mul.f64 	%fd347, %fd187, %fd200;
	mul.f64 	%fd201, %fd327, %fd329;
	mul.f64 	%fd202, %fd66, %fd201;
	mul.f64 	%fd203, %fd331, %fd333;
	mul.f64 	%fd204, %fd67, %fd203;
	sub.f64 	%fd205, %fd202, %fd204;
	fma.rn.f64 	%fd206, %fd191, %fd189, %fd205;
	mul.f64 	%fd207, %fd187, %fd206;
	mul.f64 	%fd208, %fd328, %fd329;
	mul.f64 	%fd209, %fd66, %fd208;
	mul.f64 	%fd210, %fd332, %fd333;
	mul.f64 	%fd211, %fd67, %fd210;
	sub.f64 	%fd212, %fd209, %fd211;
	fma.rn.f64 	%fd213, %fd190, %fd189, %fd212;
	mul.f64 	%fd214, %fd187, %fd213;
	mul.f64 	%fd215, %fd37, %fd66;
	mul.f64 	%fd216, %fd37, %fd215;
	mul.f64 	%fd217, %fd140, %fd67;
	mul.f64 	%fd218, %fd140, %fd217;
	sub.f64 	%fd219, %fd216, %fd218;
	mul.f64 	%fd220, %fd3, %fd219;
	mul.f64 	%fd340, %fd187, %fd220;
	mul.f64 	%fd221, %fd39, %fd207;
	mul.f64 	%fd222, %fd40, %fd214;
	sub.f64 	%fd348, %fd221, %fd222;
	mul.f64 	%fd223, %fd39, %fd214;
	fma.rn.f64 	%fd349, %fd40, %fd207, %fd223;
$L__BB0_19:
	@%p7 bra 	$L__BB0_37;
	ld.param.u64 	%rd148, [_Z27_cuda_compute_fluxes_loop_1PdS_S_S_S_S_S_S_S_S_S_S_S_S_S_S_S_S_S_S_S_PlS0_S0_S0_S0_S_S0_S_lllddld_param_31];
	ld.global.u64 	%rd101, [%rd23];
	shl.b64 	%rd102, %rd101, 3;
	add.s64 	%rd103, %rd16, %rd102;
	ld.global.u64 	%rd104, [%rd103+-8];
	mul.lo.s64 	%rd105, %rd104, %rd148;
	shl.b64 	%rd106, %rd105, 3;
	add.s64 	%rd107, %rd17, %rd106;
	ld.global.f64 	%fd80, [%rd107];
	ld.global.f64 	%fd81, [%rd107+8];
	ld.global.f64 	%fd82, [%rd107+16];
	ld.global.f64 	%fd83, [%rd107+24];
	ld.global.f64 	%fd84, [%rd107+32];
	add.s64 	%rd108, %rd3, %rd102;
	ld.global.f64 	%fd85, [%rd108+-8];
	min.f64 	%fd228, %fd14, %fd322;
	sub.f64 	%fd86, %fd85, %fd228;
	shl.b64 	%rd109, %rd11, 3;
	add.s64 	%rd110, %rd2, %rd109;
	ld.global.f64 	%fd229, [%rd110];
	sub.f64 	%fd230, %fd229, %fd326;
	max.f64 	%fd87, %fd230, 0d0000000000000000;
	setp.lt.s64 	%p19, %rd21, 0;
	@%p19 bra 	$L__BB0_22;
	shl.b64 	%rd111, %rd21, 3;
	add.s64 	%rd112, %rd2, %rd111;
	ld.global.f64 	%fd341, [%rd112];
	bra.uni 	$L__BB0_23;
$L__BB0_22:
	add.f64 	%fd341, %fd322, %fd325;
$L__BB0_23:
	sub.f64 	%fd231, %fd341, %fd326;
	max.f64 	%fd91, %fd231, 0d0000000000000000;
	max.f64 	%fd232, %fd2, %fd324;
	setp.leu.f64 	%p20, %fd85, %fd232;
	@%p20 bra 	$L__BB0_37;
	setp.le.f64 	%p21, %fd87, 0d0000000000000000;
	setp.le.f64 	%p22, %fd91, 0d0000000000000000;
	and.pred  	%p23, %p21, %p22;
	@%p23 bra 	$L__BB0_37;
	min.f64 	%fd233, %fd87, %fd91;
	max.f64 	%fd92, %fd87, %fd91;
	mul.f64 	%fd234, %fd80, 0d3FE5555555555555;
	mul.f64 	%fd235, %fd234, %fd92;
	mul.f64 	%fd236, %fd4, %fd92;
	sqrt.rn.f64 	%fd237, %fd236;
	mul.f64 	%fd93, %fd235, %fd237;
	mul.f64 	%fd238, %fd234, %fd233;
	mul.f64 	%fd239, %fd4, %fd233;
	sqrt.rn.f64 	%fd240, %fd239;
	mul.f64 	%fd241, %fd238, %fd240;
	max.f64 	%fd242, %fd93, 0d2B2BFF2EE48E0530;
	div.rn.f64 	%fd243, %fd241, %fd242;
	max.f64 	%fd244, %fd92, 0d2B2BFF2EE48E0530;
	div.rn.f64 	%fd94, %fd233, %fd244;
	max.f64 	%fd245, %fd86, 0d2B2BFF2EE48E0530;
	div.rn.f64 	%fd95, %fd233, %fd245;
	mov.f64 	%fd246, 0d3FF0000000000000;
	sub.f64 	%fd96, %fd246, %fd243;
	{
	.reg .b32 %temp; 
	mov.b64 	{%temp, %r4}, %fd96;
	}
	setp.neu.f64 	%p24, %fd96, 0d0000000000000000;
	@%p24 bra 	$L__BB0_27;
	selp.b32 	%r13, %r4, 0, %p3;
	or.b32  	%r14, %r13, 2146435072;
	selp.b32 	%r15, %r14, %r13, %p4;
	mov.b32 	%r16, 0;
	mov.b64 	%fd343, {%r16, %r15};
	bra.uni 	$L__BB0_28;
$L__BB0_27:
	abs.f64 	%fd247, %fd96;
	{ // callseq 0, 0
	.param .b64 param0;
	st.param.f64 	[param0], %fd247;
	.param .b64 retval0;
	call.uni (retval0), 
	__internal_accurate_pow, 
	(
	param0
	);
	ld.param.f64 	%fd248, [retval0];
	} // callseq 0
	setp.lt.s32 	%p25, %r4, 0;
	selp.f64 	%fd343, 0dFFF8000000000000, %fd248, %p25;
$L__BB0_28:
	add.f64 	%fd250, %fd96, 0d3FD8A3D70A3D70A4;
	{
	.reg .b32 %temp; 
	mov.b64 	{%temp, %r17}, %fd250;
	}
	and.b32  	%r18, %r17, 2146435072;
	setp.ne.s32 	%p28, %r18, 2146435072;
	@%p28 bra 	$L__BB0_33;
	setp.num.f64 	%p29, %fd96, %fd96;
	@%p29 bra 	$L__BB0_31;
	mov.f64 	%fd252, 0d3FD8A3D70A3D70A4;
	add.rn.f64 	%fd343, %fd96, %fd252;
	bra.uni 	$L__BB0_33;
$L__BB0_31:
	abs.f64 	%fd251, %fd96;
	setp.neu.f64 	%p30, %fd251, 0d7FF0000000000000;
	@%p30 bra 	$L__BB0_33;
	setp.lt.s32 	%p31, %r4, 0;
	selp.b32 	%r21, %r20, %r3, %p31;
	mov.b32 	%r22, 0;
	mov.b64 	%fd343, {%r22, %r21};
$L__BB0_33:
	setp.eq.f64 	%p32, %fd96, 0d3FF0000000000000;
	selp.f64 	%fd253, 0d3FF0000000000000, %fd343, %p32;
	mul.f64 	%fd254, %fd93, %fd253;
	setp.gt.f64 	%p33, %fd91, %fd87;
	neg.f64 	%fd255, %fd254;
	selp.f64 	%fd103, %fd255, %fd254, %p33;
	setp.geu.f64 	%p34, %fd94, %fd82;
	setp.geu.f64 	%p35, %fd95, %fd84;
	or.pred  	%p36, %p35, %p34;
	@%p36 bra 	$L__BB0_35;
	sub.f64 	%fd256, %fd94, %fd81;
	max.f64 	%fd257, %fd256, 0d0000000000000000;
	sub.f64 	%fd258, %fd82, %fd81;
	div.rn.f64 	%fd259, %fd257, %fd258;
	min.f64 	%fd260, %fd259, 0d3FF0000000000000;
	sub.f64 	%fd261, %fd95, %fd83;
	max.f64 	%fd262, %fd261, 0d0000000000000000;
	sub.f64 	%fd263, %fd84, %fd83;
	div.rn.f64 	%fd264, %fd262, %fd263;
	min.f64 	%fd265, %fd264, 0d3FF0000000000000;
	mov.f64 	%fd266, 0d3FF0000000000000;
	sub.f64 	%fd267, %fd266, %fd260;
	mul.f64 	%fd268, %fd260, %fd347;
	fma.rn.f64 	%fd269, %fd267, %fd103, %fd268;
	sub.f64 	%fd270, %fd266, %fd265;
	mul.f64 	%fd271, %fd270, %fd269;
	fma.rn.f64 	%fd104, %fd265, %fd347, %fd271;
	abs.f64 	%fd272, %fd347;
	setp.gt.f64 	%p37, %fd272, 0d2B2BFF2EE48E0530;
	div.rn.f64 	%fd273, %fd104, %fd347;
	max.f64 	%fd274, %fd273, 0d0000000000000000;
	min.f64 	%fd275, %fd274, 0d4024000000000000;
	selp.f64 	%fd276, %fd275, 0d0000000000000000, %p37;
	mul.f64 	%fd348, %fd348, %fd276;
	mul.f64 	%fd349, %fd276, %fd349;
	mov.f64 	%fd347, %fd104;
$L__BB0_35:
	setp.equ.f64 	%p38, %fd347, 0d0000000000000000;
	@%p38 bra 	$L__BB0_37;
	ld.param.f64 	%fd312, [_Z27_cuda_compute_fluxes_loop_1PdS_S_S_S_S_S_S_S_S_S_S_S_S_S_S_S_S_S_S_S_PlS0_S0_S0_S0_S_S0_S_lllddld_param_33];
	max.f64 	%fd277, %fd86, 0d0000000000000000;
	add.f64 	%fd278, %fd277, %fd92;
	mul.f64 	%fd279, %fd312, %fd278;
	sqrt.rn.f64 	%fd280, %fd279;
	add.f64 	%fd281, %fd92, 0d3D719799812DEA11;
	div.rn.f64 	%fd282, %fd347, %fd281;
	abs.f64 	%fd283, %fd282;
	add.f64 	%fd350, %fd280, %fd283;
$L__BB0_37:
	setp.ne.s64 	%p39, %rd45, 0;
	add.s64 	%rd113, %rd18, %rd151;
	ld.global.f64 	%fd115, [%rd113];
	neg.f64 	%fd284, %fd347;
	mul.f64 	%fd116, %fd115, %fd284;
	mul.f64 	%fd285, %fd37, %fd37;
	mul.f64 	%fd286, %fd15, %fd15;
	sub.f64 	%fd287, %fd285, %fd286;
	add.f64 	%fd288, %fd15, %fd1;
	sub.f64 	%fd289, %fd14, %fd2;
	mul.f64 	%fd290, %fd288, %fd289;
	sub.f64 	%fd291, %fd287, %fd290;
	mul.f64 	%fd292, %fd3, %fd291;
	sub.f64 	%fd117, %fd340, %fd292;
	@%p39 bra 	$L__BB0_40;
	ld.param.f64 	%fd308, [_Z27_cuda_compute_fluxes_loop_1PdS_S_S_S_S_S_S_S_S_S_S_S_S_S_S_S_S_S_S_S_PlS0_S0_S0_S0_S_S0_S_lllddld_param_32];
	setp.ne.s64 	%p40, %rd13, 1;
	setp.leu.f64 	%p41, %fd350, %fd308;
	or.pred  	%p42, %p40, %p41;
	@%p42 bra 	$L__BB0_40;
	ld.param.f64 	%fd309, [_Z27_cuda_compute_fluxes_loop_1PdS_S_S_S_S_S_S_S_S_S_S_S_S_S_S_S_S_S_S_S_PlS0_S0_S0_S0_S_S0_S_lllddld_param_32];
	ld.global.f64 	%fd293, [%rd12];
	max.f64 	%fd294, %fd350, %fd309;
	div.rn.f64 	%fd295, %fd293, %fd294;
	min.f64 	%fd351, %fd351, %fd295;
	max.f64 	%fd352, %fd352, %fd350;
$L__BB0_40:
	setp.eq.s64 	%p43, %rd13, 1;
	add.f64 	%fd318, %fd318, %fd116;
	mul.f64 	%fd296, %fd348, %fd115;
	sub.f64 	%fd123, %fd317, %fd296;
	mul.f64 	%fd297, %fd349, %fd115;
	sub.f64 	%fd124, %fd316, %fd297;
	shr.u64 	%rd114, %rd21, 63;
	cvt.u32.u64 	%r24, %rd114;
	selp.b32 	%r5, %r24, 0, %p43;
	setp.lt.s64 	%p44, %rd21, 0;
	mov.b32 	%r26, 0;
	@%p44 bra 	$L__BB0_42;
	shl.b64 	%rd115, %rd21, 3;
	add.s64 	%rd116, %rd1, %rd115;
	ld.global.u64 	%rd117, [%rd116];
	setp.eq.s64 	%p46, %rd117, 0;
	and.pred  	%p47, %p43, %p46;
	selp.u32 	%r26, 1, 0, %p47;
$L__BB0_42:
	mul.f64 	%fd298, %fd117, %fd115;
	or.b32  	%r25, %r26, %r5;
	setp.eq.s32 	%p48, %r25, 0;
	add.f64 	%fd299, %fd314, %fd116;
	selp.f64 	%fd314, %fd314, %fd299, %p48;
	mul.f64 	%fd300, %fd298, %fd39;
	sub.f64 	%fd317, %fd123, %fd300;
	mul.f64 	%fd301, %fd298, %fd40;
	sub.f64 	%fd316, %fd124, %fd301;
	add.s64 	%rd152, %rd152, 16;
	add.s64 	%rd151, %rd151, 8;
	setp.ne.s64 	%p49, %rd152, 56;
	@%p49 bra 	$L__BB0_2;
	setp.ne.s64 	%p50, %rd45, 0;
	@%p50 bra 	$L__BB0_45;
	ld.param.u64 	%rd136, [_Z27_cuda_compute_fluxes_loop_1PdS_S_S_S_S_S_S_S_S_S_S_S_S_S_S_S_S_S_S_S_PlS0_S0_S0_S0_S_S0_S_lllddld_param_2];
	cvta.to.global.u64 	%rd118, %rd136;
	shl.b64 	%rd119, %rd11, 3;
	add.s64 	%rd120, %rd118, %rd119;
	st.global.f64 	[%rd120], %fd352;
$L__BB0_45:
	ld.param.u64 	%rd143, [_Z27_cuda_compute_fluxes_loop_1PdS_S_S_S_S_S_S_S_S_S_S_S_S_S_S_S_S_S_S_S_PlS0_S0_S0_S0_S_S0_S_lllddld_param_17];
	ld.param.u64 	%rd139, [_Z27_cuda_compute_fluxes_loop_1PdS_S_S_S_S_S_S_S_S_S_S_S_S_S_S_S_S_S_S_S_PlS0_S0_S0_S0_S_S0_S_lllddld_param_5];
	ld.param.u64 	%rd138, [_Z27_cuda_compute_fluxes_loop_1PdS_S_S_S_S_S_S_S_S_S_S_S_S_S_S_S_S_S_S_S_PlS0_S0_S0_S0_S_S0_S_lllddld_param_4];
	ld.param.u64 	%rd137, [_Z27_cuda_compute_fluxes_loop_1PdS_S_S_S_S_S_S_S_S_S_S_S_S_S_S_S_S_S_S_S_PlS0_S0_S0_S0_S_S0_S_lllddld_param_3];
	ld.param.u64 	%rd135, [_Z27_cuda_compute_fluxes_loop_1PdS_S_S_S_S_S_S_S_S_S_S_S_S_S_S_S_S_S_S_S_PlS0_S0_S0_S0_S_S0_S_lllddld_param_1];
	ld.param.u64 	%rd134, [_Z27_cuda_compute_fluxes_loop_1PdS_S_S_S_S_S_S_S_S_S_S_S_S_S_S_S_S_S_S_S_PlS0_S0_S0_S0_S_S0_S_lllddld_param_0];
	cvta.to.global.u64 	%rd121, %rd143;
	shl.b64 	%rd122, %rd11, 3;
	add.s64 	%rd123, %rd121, %rd122;
	ld.global.f64 	%fd302, [%rd123];
	rcp.rn.f64 	%fd303, %fd302;
	mul.f64 	%fd304, %fd318, %fd303;
	cvta.to.global.u64 	%rd124, %rd137;
	add.s64 	%rd125, %rd124, %rd122;
	st.global.f64 	[%rd125], %fd304;
	mul.f64 	%fd305, %fd317, %fd303;
	cvta.to.global.u64 	%rd126, %rd138;
	add.s64 	%rd127, %rd126, %rd122;
	st.global.f64 	[%rd127], %fd305;
	mul.f64 	%fd306, %fd316, %fd303;
	cvta.to.global.u64 	%rd128, %rd139;
	add.s64 	%rd129, %rd128, %rd122;
	st.global.f64 	[%rd129], %fd306;
	cvta.to.global.u64 	%rd130, %rd135;
	add.s64 	%rd131, %rd130, %rd122;
	st.global.f64 	[%rd131], %fd314;
	cvta.to.global.u64 	%rd132, %rd134;
	add.s64 	%rd133, %rd132, %rd122;
	st.global.f64 	[%rd133], %fd351;
$L__BB0_46:
	ret;

}
.func  (.param .b64 func_retval0) __internal_accurate_pow(
	.param .b64 __internal_accurate_pow_param_0
)
{
	.reg .pred 	%p<8>;
	.reg .b32 	%r<49>;
	.reg .b32 	%f<3>;
	.reg .b64 	%fd<109>;

	ld.param.f64 	%fd10, [__internal_accurate_pow_param_0];
	{
	.reg .b32 %temp; 
	mov.b64 	{%temp, %r46}, %fd10;
	}
	{
	.reg .b32 %temp; 
	mov.b64 	{%r45, %temp}, %fd10;
	}
	shr.u32 	%r47, %r46, 20;
	setp.gt.u32 	%p1, %r46, 1048575;
	@%p1 bra 	$L__BB1_2;
	mul.f64 	%fd11, %fd10, 0d4350000000000000;
	{
	.reg .b32 %temp; 
	mov.b64 	{%temp, %r46}, %fd11;
	}
	{
	.reg .b32 %temp; 
	mov.b64 	{%r45, %temp}, %fd11;
	}
	shr.u32 	%r16, %r46, 20;
	add.s32 	%r47, %r16, -54;
$L__BB1_2:
	add.s32 	%r48, %r47, -1023;
	and.b32  	%r17, %r46, -2146435073;
	or.b32  	%r18, %r17, 1072693248;
	mov.b64 	%fd107, {%r45, %r18};
	setp.lt.u32 	%p2, %r18, 1073127583;
	@%p2 bra 	$L__BB1_4;
	{
	.reg .b32 %temp; 
	mov.b64 	{%r19, %temp}, %fd107;
	}
	{
	.reg .b32 %temp; 
	mov.b64 	{%temp, %r20}, %fd107;
	}
	add.s32 	%r21, %r20, -1048576;
	mov.b64 	%fd107, {%r19, %r21};
	add.s32 	%r48, %r47, -1022;
$L__BB1_4:
	add.f64 	%fd12, %fd107, 0dBFF0000000000000;
	add.f64 	%fd13, %fd107, 0d3FF0000000000000;
	rcp.approx.ftz.f64 	%fd14, %fd13;
	neg.f64 	%fd15, %fd13;
	fma.rn.f64 	%fd16, %fd15, %fd14, 0d3FF0000000000000;
	fma.rn.f64 	%fd17, %fd16, %fd16, %fd16;
	fma.rn.f64 	%fd18, %fd17, %fd14, %fd14;
	mul.f64 	%fd19, %fd12, %fd18;
	fma.rn.f64 	%fd20, %fd12, %fd18, %fd19;
	mul.f64 	%fd21, %fd20, %fd20;
	fma.rn.f64 	%fd22, %fd21, 0d3EB0F5FF7D2CAFE2, 0d3ED0F5D241AD3B5A;
	fma.rn.f64 	%fd23, %fd22, %fd21, 0d3EF3B20A75488A3F;
	fma.rn.f64 	%fd24, %fd23, %fd21, 0d3F1745CDE4FAECD5;
	fma.rn.f64 	%fd25, %fd24, %fd21, 0d3F3C71C7258A578B;
	fma.rn.f64 	%fd26, %fd25, %fd21, 0d3F6249249242B910;
	fma.rn.f64 	%fd27, %fd26, %fd21, 0d3F89999999999DFB;
	sub.f64 	%fd28, %fd12, %fd20;
	add.f64 	%fd29, %fd28, %fd28;
	neg.f64 	%fd30, %fd20;
	fma.rn.f64 	%fd31, %fd30, %fd12, %fd29;
	mul.f64 	%fd32, %fd18, %fd31;
	fma.rn.f64 	%fd33, %fd21, %fd27, 0d3FB5555555555555;
	mov.f64 	%fd34, 0d3FB5555555555555;
	sub.f64 	%fd35, %fd34, %fd33;
	fma.rn.f64 	%fd36, %fd21, %fd27, %fd35;
	add.f64 	%fd37, %fd36, 0dBC46A4CB00B9E7B0;
	add.f64 	%fd38, %fd33, %fd37;
	sub.f64 	%fd39, %fd33, %fd38;
	add.f64 	%fd40, %fd37, %fd39;
	mul.rn.f64 	%fd41, %fd20, %fd20;
	neg.f64 	%fd42, %fd41;
	fma.rn.f64 	%fd43, %fd20, %fd20, %fd42;
	{
	.reg .b32 %temp; 
	mov.b64 	{%r22, %temp}, %fd32;
	}
	{
	.reg .b32 %temp; 
	mov.b64 	{%temp, %r23}, %fd32;
	}
	add.s32 	%r24, %r23, 1048576;
	mov.b64 	%fd44, {%r22, %r24};
	fma.rn.f64 	%fd45, %fd20, %fd44, %fd43;
	mul.rn.f64 	%fd46, %fd41, %fd20;
	neg.f64 	%fd47, %fd46;
	fma.rn.f64 	%fd48, %fd41, %fd20, %fd47;
	fma.rn.f64 	%fd49, %fd41, %fd32, %fd48;
	fma.rn.f64 	%fd50, %fd45, %fd20, %fd49;
	mul.rn.f64 	%fd51, %fd38, %fd46;
	neg.f64 	%fd52, %fd51;
	fma.rn.f64 	%fd53, %fd38, %fd46, %fd52;
	fma.rn.f64 	%fd54, %fd38, %fd50, %fd53;
	fma.rn.f64 	%fd55, %fd40, %fd46, %fd54;
	add.f64 	%fd56, %fd51, %fd55;
	sub.f64 	%fd57, %fd51, %fd56;
	add.f64 	%fd58, %fd55, %fd57;
	add.f64 	%fd59, %fd20, %fd56;
	sub.f64 	%fd60, %fd20, %fd59;
	add.f64 	%fd61, %fd56, %fd60;
	add.f64 	%fd62, %fd58, %fd61;
	add.f64 	%fd63, %fd32, %fd62;
	add.f64 	%fd64, %fd59, %fd63;
	sub.f64 	%fd65, %fd59, %fd64;
	add.f64 	%fd66, %fd63, %fd65;
	xor.b32  	%r25, %r48, -2147483648;
	mov.b32 	%r26, 1127219200;
	mov.b64 	%fd67, {%r25, %r26};
	mov.b32 	%r27, -2147483648;
	mov.b64 	%fd68, {%r27, %r26};
	sub.f64 	%fd69, %fd67, %fd68;
	fma.rn.f64 	%fd70, %fd69, 0d3FE62E42FEFA39EF, %fd64;
	fma.rn.f64 	%fd71, %fd69, 0dBFE62E42FEFA39EF, %fd70;
	sub.f64 	%fd72, %fd71, %fd64;
	sub.f64 	%fd73, %fd66, %fd72;
	fma.rn.f64 	%fd74, %fd69, 0d3C7ABC9E3B39803F, %fd73;
	add.f64 	%fd75, %fd70, %fd74;
	sub.f64 	%fd76, %fd70, %fd75;
	add.f64 	%fd77, %fd74, %fd76;
	mov.f64 	%fd78, 0d3FD8A3D70A3D70A4;
	{
	.reg .b32 %temp; 
	mov.b64 	{%temp, %r28}, %fd78;
	}
	{
	.reg .b32 %temp; 
	mov.b64 	{%r29, %temp}, %fd78;
	}
	shl.b32 	%r30, %r28, 1;
	setp.gt.u32 	%p3, %r30, -33554433;
	and.b32  	%r31, %r28, -15728641;
	selp.b32 	%r32, %r31, %r28, %p3;
	mov.b64 	%fd79, {%r29, %r32};
	mul.rn.f64 	%fd80, %fd75, %fd79;
	neg.f64 	%fd81, %fd80;
	fma.rn.f64 	%fd82, %fd75, %fd79, %fd81;
	fma.rn.f64 	%fd83, %fd77, %fd79, %fd82;
	add.f64 	%fd4, %fd80, %fd83;
	sub.f64 	%fd84, %fd80, %fd4;
	add.f64 	%fd5, %fd83, %fd84;
	fma.rn.f64 	%fd85, %fd4, 0d3FF71547652B82FE, 0d4338000000000000;
	{
	.reg .b32 %temp; 
	mov.b64 	{%r13, %temp}, %fd85;
	}
	mov.f64 	%fd86, 0dC338000000000000;
	add.rn.f64 	%fd87, %fd85, %fd86;
	fma.rn.f64 	%fd88, %fd87, 0dBFE62E42FEFA39EF, %fd4;
	fma.rn.f64 	%fd89, %fd87, 0dBC7ABC9E3B39803F, %fd88;
	fma.rn.f64 	%fd90, %fd89, 0d3E5ADE1569CE2BDF, 0d3E928AF3FCA213EA;
	fma.rn.f64 	%fd91, %fd90, %fd89, 0d3EC71DEE62401315;
	fma.rn.f64 	%fd92, %fd91, %fd89, 0d3EFA01997C89EB71;
	fma.rn.f64 	%fd93, %fd92, %fd89, 0d3F2A01A014761F65;
	fma.rn.f64 	%fd94, %fd93, %fd89, 0d3F56C16C1852B7AF;
	fma.rn.f64 	%fd95, %fd94, %fd89, 0d3F81111111122322;
	fma.rn.f64 	%fd96, %fd95, %fd89, 0d3FA55555555502A1;
	fma.rn.f64 	%fd97, %fd96, %fd89, 0d3FC5555555555511;
	fma.rn.f64 	%fd98, %fd97, %fd89, 0d3FE000000000000B;
	fma.rn.f64 	%fd99, %fd98, %fd89, 0d3FF0000000000000;
	fma.rn.f64 	%fd100, %fd99, %fd89, 0d3FF0000000000000;
	{
	.reg .b32 %temp; 
	mov.b64 	{%r14, %temp}, %fd100;
	}
	{
	.reg .b32 %temp; 
	mov.b64 	{%temp, %r15}, %fd100;
	}
	shl.b32 	%r33, %r13, 20;
	add.s32 	%r34, %r33, %r15;
	mov.b64 	%fd108, {%r14, %r34};
	{
	.reg .b32 %temp; 
	mov.b64 	{%temp, %r35}, %fd4;
	}
	mov.b32 	%f2, %r35;
	abs.f32 	%f1, %f2;
	setp.lt.f32 	%p4, %f1, 0f4086232B;
	@%p4 bra 	$L__BB1_7;
	setp.lt.f64 	%p5, %fd4, 0d0000000000000000;
	add.f64 	%fd101, %fd4, 0d7FF0000000000000;
	selp.f64 	%fd108, 0d0000000000000000, %fd101, %p5;
	setp.geu.f32 	%p6, %f1, 0f40874800;
	@%p6 bra 	$L__BB1_7;
	shr.u32 	%r36, %r13, 31;
	add.s32 	%r37, %r13, %r36;
	shr.s32 	%r38, %r37, 1;
	shl.b32 	%r39, %r38, 20;
	add.s32 	%r40, %r15, %r39;
	mov.b64 	%fd102, {%r14, %r40};
	sub.s32 	%r41, %r13, %r38;
	shl.b32 	%r42, %r41, 20;
	add.s32 	%r43, %r42, 1072693248;
	mov.b32 	%r44, 0;
	mov.b64 	%fd103, {%r44, %r43};
	mul.f64 	%fd108, %fd103, %fd102;
$L__BB1_7:
	abs.f64 	%fd104, %fd108;
	setp.eq.f64 	%p7, %fd104, 0d7FF0000000000000;
	fma.rn.f64 	%fd105, %fd108, %fd5, %fd108;
	selp.f64 	%fd106, %fd108, %fd105, %p7;
	st.param.f64 	[func_retval0], %fd106;
	ret;

}


// ===== COMPILED SASS (sm_100) =====

	.target	sm_100

	.elftype	@"ET_EXEC"


//--------------------- .note.nv.tkinfo           --------------------------
	.section	.note.nv.tkinfo,"",@"SHT_NOTE"
	.sectionflags	@"SHF_NOTE_NV_TKINFO"
	.tkinfo
        /*0018*/ 	.word	0x00000002
        /*0030*/ 	.string	""
        /*0030*/ 	.string	"ptxas"
        /*0030*/ 	.string	"Cuda compilation tools, release 13.0, V13.0.88"
        /*0030*/ 	.string	"Build cuda_13.0.r13.0/compiler.36424714_0"
        /*0030*/ 	.string	"-arch sm_100 -m 64 "



//--------------------- .note.nv.cuinfo           --------------------------
	.section	.note.nv.cuinfo,"",@"SHT_NOTE"
	.sectionflags	@"SHF_NOTE_NV_CUINFO"
        /*0018*/ 	.short	0x0002
        /*001a*/ 	.short	0x0064
        /*001c*/ 	.short	0x0082
	.zero		2


//--------------------- .nv.info                  --------------------------
	.section	.nv.info,"",@"SHT_CUDA_INFO"
	.align	4


	//----- nvinfo : EIATTR_REGCOUNT
	.align		4
        /*0000*/ 	.byte	0x04, 0x2f
        /*0002*/ 	.short	(.L_1 - .L_0)
	.align		4
.L_0:
        /*0004*/ 	.word	index@(_Z27_cuda_compute_fluxes_loop_1PdS_S_S_S_S_S_S_S_S_S_S_S_S_S_S_S_S_S_S_S_PlS0_S0_S0_S0_S_S0_S_lllddld)
        /*0008*/ 	.word	0x00000066


	//----- nvinfo : EIATTR_FRAME_SIZE
	.align		4
.L_1:
        /*000c*/ 	.byte	0x04, 0x11
        /*000e*/ 	.short	(.L_3 - .L_2)
	.align		4
.L_2:
        /*0010*/ 	.word	index@($_Z27_cuda_compute_fluxes_loop_1PdS_S_S_S_S_S_S_S_S_S_S_S_S_S_S_S_S_S_S_S_PlS0_S0_S0_S0_S_S0_S_lllddld$__internal_accurate_pow)
        /*0014*/ 	.word	0x00000000


	//----- nvinfo : EIATTR_FRAME_SIZE
	.align		4
.L_3:
        /*0018*/ 	.byte	0x04, 0x11
        /*001a*/ 	.short	(.L_5 - .L_4)
	.align		4
.L_4:
        /*001c*/ 	.word	index@($__internal_2_$__cuda_sm20_dsqrt_rn_f64_mediumpath_v1)
        /*0020*/ 	.word	0x00000000


	//----- nvinfo : EIATTR_FRAME_SIZE
	.align		4
.L_5:
        /*0024*/ 	.byte	0x04, 0x11
        /*0026*/ 	.short	(.L_7 - .L_6)
	.align		4
.L_6:
        /*0028*/ 	.word	index@($__internal_1_$__cuda_sm20_div_rn_f64_full)
        /*002c*/ 	.word	0x00000000


	//----- nvinfo : EIATTR_FRAME_SIZE
	.align		4
.L_7:
        /*0030*/ 	.byte	0x04, 0x11
        /*0032*/ 	.short	(.L_9 - .L_8)
	.align		4
.L_8:
        /*0034*/ 	.word	index@($__internal_0_$__cuda_sm20_dblrcp_rn_slowpath_v3)
        /*0038*/ 	.word	0x00000000


	//----- nvinfo : EIATTR_FRAME_SIZE
	.align		4
.L_9:
        /*003c*/ 	.byte	0x04, 0x11
        /*003e*/ 	.short	(.L_11 - .L_10)
	.align		4
.L_10:
        /*0040*/ 	.word	index@(_Z27_cuda_compute_fluxes_loop_1PdS_S_S_S_S_S_S_S_S_S_S_S_S_S_S_S_S_S_S_S_PlS0_S0_S0_S0_S_S0_S_lllddld)
        /*0044*/ 	.word	0x00000000


	//----- nvinfo : EIATTR_MIN_STACK_SIZE
	.align		4
.L_11:
        /*0048*/ 	.byte	0x04, 0x12
        /*004a*/ 	.short	(.L_13 - .L_12)
	.align		4
.L_12:
        /*004c*/ 	.word	index@(_Z27_cuda_compute_fluxes_loop_1PdS_S_S_S_S_S_S_S_S_S_S_S_S_S_S_S_S_S_S_S_PlS0_S0_S0_S0_S_S0_S_lllddld)
        /*0050*/ 	.word	0x00000000
.L_13:


//--------------------- .nv.compat                --------------------------
	.section	.nv.compat,"",@"SHT_CUDA_COMPAT_INFO"
	.align	4
        /*0000*/ 	.byte	0x02, 0x09, 0x00, 0x00, 0x02, 0x02, 0x01, 0x00, 0x02, 0x05, 0x05, 0x00, 0x03, 0x07, 0x01, 0x01
        /*0010*/ 	.byte	0x02, 0x03, 0x00, 0x00, 0x02, 0x06, 0x01, 0x00, 0x04, 0x0b, 0x08, 0x00, 0x01, 0x00, 0x00, 0x00
        /*0020*/ 	.byte	0x00, 0x00, 0x00, 0x00


//--------------------- .nv.info._Z27_cuda_compute_fluxes_loop_1PdS_S_S_S_S_S_S_S_S_S_S_S_S_S_S_S_S_S_S_S_PlS0_S0_S0_S0_S_S0_S_lllddld --------------------------
	.section	.nv.info._Z27_cuda_compute_fluxes_loop_1PdS_S_S_S_S_S_S_S_S_S_S_S_S_S_S_S_S_S_S_S_PlS0_S0_S0_S0_S_S0_S_lllddld,"",@"SHT_CUDA_INFO"
	.sectionflags	@""
	.align	4


	//----- nvinfo : EIATTR_CUDA_API_VERSION
	.align		4
        /*0000*/ 	.byte	0x04, 0x37
        /*0002*/ 	.short	(.L_15 - .L_14)
.L_14:
        /*0004*/ 	.word	0x00000082


	//----- nvinfo : EIATTR_KPARAM_INFO
	.align		4
.L_15:
        /*0008*/ 	.byte	0x04, 0x17
        /*000a*/ 	.short	(.L_17 - .L_16)
.L_16:
        /*000c*/ 	.word	0x00000000
        /*0010*/ 	.short	0x0023
        /*0012*/ 	.short	0x0118
        /*0014*/ 	.byte	0x00, 0xf0, 0x21, 0x00


	//----- nvinfo : EIATTR_KPARAM_INFO
	.align		4
.L_17:
        /*0018*/ 	.byte	0x04, 0x17
        /*001a*/ 	.short	(.L_19 - .L_18)
.L_18:
        /*001c*/ 	.word	0x00000000
        /*0020*/ 	.short	0x0022
        /*0022*/ 	.short	0x0110
        /*0024*/ 	.byte	0x00, 0xf0, 0x21, 0x00


	//----- nvinfo : EIATTR_KPARAM_INFO
	.align		4
.L_19:
        /*0028*/ 	.byte	0x04, 0x17
        /*002a*/ 	.short	(.L_21 - .L_20)
.L_20:
        /*002c*/ 	.word	0x00000000
        /*0030*/ 	.short	0x0021
        /*0032*/ 	.short	0x0108
        /*0034*/ 	.byte	0x00, 0xf0, 0x21, 0x00


	//----- nvinfo : EIATTR_KPARAM_INFO
	.align		4
.L_21:
        /*0038*/ 	.byte	0x04, 0x17
        /*003a*/ 	.short	(.L_23 - .L_22)
.L_22:
        /*003c*/ 	.word	0x00000000
        /*0040*/ 	.short	0x0020
        /*0042*/ 	.short	0x0100
        /*0044*/ 	.byte	0x00, 0xf0, 0x21, 0x00


	//----- nvinfo : EIATTR_KPARAM_INFO
	.align		4
.L_23:
        /*0048*/ 	.byte	0x04, 0x17
        /*004a*/ 	.short	(.L_25 - .L_24)
.L_24:
        /*004c*/ 	.word	0x00000000
        /*0050*/ 	.short	0x001f
        /*0052*/ 	.short	0x00f8
        /*0054*/ 	.byte	0x00, 0xf0, 0x21, 0x00


	//----- nvinfo : EIATTR_KPARAM_INFO
	.align		4
.L_25:
        /*0058*/ 	.byte	0x04, 0x17
        /*005a*/ 	.short	(.L_27 - .L_26)
.L_26:
        /*005c*/ 	.word	0x00000000
        /*0060*/ 	.short	0x001e
        /*0062*/ 	.short	0x00f0
        /*0064*/ 	.byte	0x00, 0xf0, 0x21, 0x00


	//----- nvinfo : EIATTR_KPARAM_INFO
	.align		4
.L_27:
        /*0068*/ 	.byte	0x04, 0x17
        /*006a*/ 	.short	(.L_29 - .L_28)
.L_28:
        /*006c*/ 	.word	0x00000000
        /*0070*/ 	.short	0x001d
        /*0072*/ 	.short	0x00e8
        /*0074*/ 	.byte	0x00, 0xf0, 0x21, 0x00


	//----- nvinfo : EIATTR_KPARAM_INFO
	.align		4
.L_29:
        /*0078*/ 	.byte	0x04, 0x17
        /*007a*/ 	.short	(.L_31 - .L_30)
.L_30:
        /*007c*/ 	.word	0x00000000
        /*0080*/ 	.short	0x001c
        /*0082*/ 	.short	0x00e0
        /*0084*/ 	.byte	0x00, 0xf5, 0x21, 0x00


	//----- nvinfo : EIATTR_KPARAM_INFO
	.align		4
.L_31:
        /*0088*/ 	.byte	0x04, 0x17
        /*008a*/ 	.short	(.L_33 - .L_32)
.L_32:
        /*008c*/ 	.word	0x00000000
        /*0090*/ 	.short	0x001b
        /*0092*/ 	.short	0x00d8
        /*0094*/ 	.byte	0x00, 0xf5, 0x21, 0x00


	//----- nvinfo : EIATTR_KPARAM_INFO
	.align		4
.L_33:
        /*0098*/ 	.byte	0x04, 0x17
        /*009a*/ 	.short	(.L_35 - .L_34)
.L_34:
        /*009c*/ 	.word	0x00000000
        /*00a0*/ 	.short	0x001a
        /*00a2*/ 	.short	0x00d0
        /*00a4*/ 	.byte	0x00, 0xf5, 0x21, 0x00


	//----- nvinfo : EIATTR_KPARAM_INFO
	.align		4
.L_35:
        /*00a8*/ 	.byte	0x04, 0x17
        /*00aa*/ 	.short	(.L_37 - .L_36)
.L_36:
        /*00ac*/ 	.word	0x00000000
        /*00b0*/ 	.short	0x0019
        /*00b2*/ 	.short	0x00c8
        /*00b4*/ 	.byte	0x00, 0xf5, 0x21, 0x00


	//----- nvinfo : EIATTR_KPARAM_INFO
	.align		4
.L_37:
        /*00b8*/ 	.byte	0x04, 0x17
        /*00ba*/ 	.short	(.L_39 - .L_38)
.L_38:
        /*00bc*/ 	.word	0x00000000
        /*00c0*/ 	.short	0x0018
        /*00c2*/ 	.short	0x00c0
        /*00c4*/ 	.byte	0x00, 0xf5, 0x21, 0x00


	//----- nvinfo : EIATTR_KPARAM_INFO
	.align		4
.L_39:
        /*00c8*/ 	.byte	0x04, 0x17
        /*00ca*/ 	.short	(.L_41 - .L_40)
.L_40:
        /*00cc*/ 	.word	0x00000000
        /*00d0*/ 	.short	0x0017
        /*00d2*/ 	.short	0x00b8
        /*00d4*/ 	.byte	0x00, 0xf5, 0x21, 0x00


	//----- nvinfo : EIATTR_KPARAM_INFO
	.align		4
.L_41:
        /*00d8*/ 	.byte	0x04, 0x17
        /*00da*/ 	.short	(.L_43 - .L_42)
.L_42:
        /*00dc*/ 	.word	0x00000000
        /*00e0*/ 	.short	0x0016
        /*00e2*/ 	.short	0x00b0
        /*00e4*/ 	.byte	0x00, 0xf5, 0x21, 0x00


	//----- nvinfo : EIATTR_KPARAM_INFO
	.align		4
.L_43:
        /*00e8*/ 	.byte	0x04, 0x17
        /*00ea*/ 	.short	(.L_45 - .L_44)
.L_44:
        /*00ec*/ 	.word	0x00000000
        /*00f0*/ 	.short	0x0015
        /*00f2*/ 	.short	0x00a8
        /*00f4*/ 	.byte	0x00, 0xf5, 0x21, 0x00


	//----- nvinfo : EIATTR_KPARAM_INFO
	.align		4
.L_45:
        /*00f8*/ 	.byte	0x04, 0x17
        /*00fa*/ 	.short	(.L_47 - .L_46)
.L_46:
        /*00fc*/ 	.word	0x00000000
        /*0100*/ 	.short	0x0014
        /*0102*/ 	.short	0x00a0
        /*0104*/ 	.byte	0x00, 0xf5, 0x21, 0x00


	//----- nvinfo : EIATTR_KPARAM_INFO
	.align		4
.L_47:
        /*0108*/ 	.byte	0x04, 0x17
        /*010a*/ 	.short	(.L_49 - .L_48)
.L_48:
        /*010c*/ 	.word	0x00000000
        /*0110*/ 	.short	0x0013
        /*0112*/ 	.short	0x0098
        /*0114*/ 	.byte	0x00, 0xf5, 0x21, 0x00


	//----- nvinfo : EIATTR_KPARAM_INFO
	.align		4
.L_49:
        /*0118*/ 	.byte	0x04, 0x17
        /*011a*/ 	.short	(.L_51 - .L_50)
.L_50:
        /*011c*/ 	.word	0x00000000
        /*0120*/ 	.short	0x0012
        /*0122*/ 	.short	0x0090
        /*0124*/ 	.byte	0x00, 0xf5, 0x21, 0x00


	//----- nvinfo : EIATTR_KPARAM_INFO
	.align		4
.L_51:
        /*0128*/ 	.byte	0x04, 0x17
        /*012a*/ 	.short	(.L_53 - .L_52)
.L_52:
        /*012c*/ 	.word	0x00000000
        /*0130*/ 	.short	0x0011
        /*0132*/ 	.short	0x0088
        /*0134*/ 	.byte	0x00, 0xf5, 0x21, 0x00


	//----- nvinfo : EIATTR_KPARAM_INFO
	.align		4
.L_53:
        /*0138*/ 	.byte	0x04, 0x17
        /*013a*/ 	.short	(.L_55 - .L_54)
.L_54:
        /*013c*/ 	.word	0x00000000
        /*0140*/ 	.short	0x0010
        /*0142*/ 	.short	0x0080
        /*0144*/ 	.byte	0x00, 0xf5, 0x21, 0x00


	//----- nvinfo : EIATTR_KPARAM_INFO
	.align		4
.L_55:
        /*0148*/ 	.byte	0x04, 0x17
        /*014a*/ 	.short	(.L_57 - .L_56)
.L_56:
        /*014c*/ 	.word	0x00000000
        /*0150*/ 	.short	0x000f
        /*0152*/ 	.short	0x0078
        /*0154*/ 	.byte	0x00, 0xf5, 0x21, 0x00


	//----- nvinfo : EIATTR_KPARAM_INFO
	.align		4
.L_57:
        /*0158*/ 	.byte	0x04, 0x17
        /*015a*/ 	.short	(.L_59 - .L_58)
.L_58:
        /*015c*/ 	.word	0x00000000
        /*0160*/ 	.short	0x000e
        /*0162*/ 	.short	0x0070
        /*0164*/ 	.byte	0x00, 0xf5, 0x21, 0x00


	//----- nvinfo : EIATTR_KPARAM_INFO
	.align		4
.L_59:
        /*0168*/ 	.byte	0x04, 0x17
        /*016a*/ 	.short	(.L_61 - .L_60)
.L_60:
        /*016c*/ 	.word	0x00000000
        /*0170*/ 	.short	0x000d
        /*0172*/ 	.short	0x0068
        /*0174*/ 	.byte	0x00, 0xf5, 0x21, 0x00


	//----- nvinfo : EIATTR_KPARAM_INFO
	.align		4
.L_61:
        /*0178*/ 	.byte	0x04, 0x17
        /*017a*/ 	.short	(.L_63 - .L_62)
.L_62:
        /*017c*/ 	.word	0x00000000
        /*0180*/ 	.short	0x000c
        /*0182*/ 	.short	0x0060
        /*0184*/ 	.byte	0x00, 0xf5, 0x21, 0x00


	//----- nvinfo : EIATTR_KPARAM_INFO
	.align		4
.L_63:
        /*0188*/ 	.byte	0x04, 0x17
        /*018a*/ 	.short	(.L_65 - .L_64)
.L_64:
        /*018c*/ 	.word	0x00000000
        /*0190*/ 	.short	0x000b
        /*0192*/ 	.short	0x0058
        /*0194*/ 	.byte	0x00, 0xf5, 0x21, 0x00


	//----- nvinfo : EIATTR_KPARAM_INFO
	.align		4
.L_65:
        /*0198*/ 	.byte	0x04, 0x17
        /*019a*/ 	.short	(.L_67 - .L_66)
.L_66:
        /*019c*/ 	.word	0x00000000
        /*01a0*/ 	.short	0x000a
        /*01a2*/ 	.short	0x0050
        /*01a4*/ 	.byte	0x00, 0xf5, 0x21, 0x00


	//----- nvinfo : EIATTR_KPARAM_INFO
	.align		4
.L_67:
        /*01a8*/ 	.byte	0x04, 0x17
        /*01aa*/ 	.short	(.L_69 - .L_68)
.L_68:
        /*01ac*/ 	.word	0x00000000
        /*01b0*/ 	.short	0x0009
        /*01b2*/ 	.short	0x0048
        /*01b4*/ 	.byte	0x00, 0xf5, 0x21, 0x00


	//----- nvinfo : EIATTR_KPARAM_INFO
	.align		4
.L_69:
        /*01b8*/ 	.byte	0x04, 0x17
        /*01ba*/ 	.short	(.L_71 - .L_70)
.L_70:
        /*01bc*/ 	.word	0x00000000
        /*01c0*/ 	.short	0x0008
        /*01c2*/ 	.short	0x0040
        /*01c4*/ 	.byte	0x00, 0xf5, 0x21, 0x00


	//----- nvinfo : EIATTR_KPARAM_INFO
	.align		4
.L_71:
        /*01c8*/ 	.byte	0x04, 0x17
        /*01ca*/ 	.short	(.L_73 - .L_72)
.L_72:
        /*01cc*/ 	.word	0x00000000
        /*01d0*/ 	.short	0x0007
        /*01d2*/ 	.short	0x0038
        /*01d4*/ 	.byte	0x00, 0xf5, 0x21, 0x00


	//----- nvinfo : EIATTR_KPARAM_INFO
	.align		4
.L_73:
        /*01d8*/ 	.byte	0x04, 0x17
        /*01da*/ 	.short	(.L_75 - .L_74)
.L_74:
        /*01dc*/ 	.word	0x00000000
        /*01e0*/ 	.short	0x0006
        /*01e2*/ 	.short	0x0030
        /*01e4*/ 	.byte	0x00, 0xf5, 0x21, 0x00


	//----- nvinfo : EIATTR_KPARAM_INFO
	.align		4
.L_75:
        /*01e8*/ 	.byte	0x04, 0x17
        /*01ea*/ 	.short	(.L_77 - .L_76)
.L_76:
        /*01ec*/ 	.word	0x00000000
        /*01f0*/ 	.short	0x0005
        /*01f2*/ 	.short	0x0028
        /*01f4*/ 	.byte	0x00, 0xf5, 0x21, 0x00


	//----- nvinfo : EIATTR_KPARAM_INFO
	.align		4
.L_77:
        /*01f8*/ 	.byte	0x04, 0x17
        /*01fa*/ 	.short	(.L_79 - .L_78)
.L_78:
        /*01fc*/ 	.word	0x00000000
        /*0200*/ 	.short	0x0004
        /*0202*/ 	.short	0x0020
        /*0204*/ 	.byte	0x00, 0xf5, 0x21, 0x00


	//----- nvinfo : EIATTR_KPARAM_INFO
	.align		4
.L_79:
        /*0208*/ 	.byte	0x04, 0x17
        /*020a*/ 	.short	(.L_81 - .L_80)
.L_80:
        /*020c*/ 	.word	0x00000000
        /*0210*/ 	.short	0x0003
        /*0212*/ 	.short	0x0018
        /*0214*/ 	.byte	0x00, 0xf5, 0x21, 0x00


	//----- nvinfo : EIATTR_KPARAM_INFO
	.align		4
.L_81:
        /*0218*/ 	.byte	0x04, 0x17
        /*021a*/ 	.short	(.L_83 - .L_82)
.L_82:
        /*021c*/ 	.word	0x00000000
        /*0220*/ 	.short	0x0002
        /*0222*/ 	.short	0x0010
        /*0224*/ 	.byte	0x00, 0xf5, 0x21, 0x00


	//----- nvinfo : EIATTR_KPARAM_INFO
	.align		4
.L_83:
        /*0228*/ 	.byte	0x04, 0x17
        /*022a*/ 	.short	(.L_85 - .L_84)
.L_84:
        /*022c*/ 	.word	0x00000000
        /*0230*/ 	.short	0x0001
        /*0232*/ 	.short	0x0008
        /*0234*/ 	.byte	0x00, 0xf5, 0x21, 0x00


	//----- nvinfo : EIATTR_KPARAM_INFO
	.align		4
.L_85:
        /*0238*/ 	.byte	0x04, 0x17
        /*023a*/ 	.short	(.L_87 - .L_86)
.L_86:
        /*023c*/ 	.word	0x00000000
        /*0240*/ 	.short	0x0000
        /*0242*/ 	.short	0x0000
        /*0244*/ 	.byte	0x00, 0xf5, 0x21, 0x00


	//----- nvinfo : EIATTR_SPARSE_MMA_MASK
	.align		4
.L_87:
        /*0248*/ 	.byte	0x03, 0x50
        /*024a*/ 	.short	0x0000


	//----- nvinfo : EIATTR_MAXREG_COUNT
	.align		4
        /*024c*/ 	.byte	0x03, 0x1b
        /*024e*/ 	.short	0x00ff


	//----- nvinfo : EIATTR_MERCURY_ISA_VERSION
	.align		4
        /*0250*/ 	.byte	0x03, 0x5f
        /*0252*/ 	.short	0x0101


	//----- nvinfo : EIATTR_VRC_CTA_INIT_COUNT
	.align		4
        /*0254*/ 	.byte	0x02, 0x4a
	.zero		1
	.zero		1


	//----- nvinfo : EIATTR_EXIT_INSTR_OFFSETS
	.align		4
        /*0258*/ 	.byte	0x04, 0x1c
        /*025a*/ 	.short	(.L_89 - .L_88)


	//   ....[0]....
.L_88:
        /*025c*/ 	.word	0x00000080


	//   ....[1]....
        /*0260*/ 	.word	0x00004cc0


	//----- nvinfo : EIATTR_CRS_STACK_SIZE
	.align		4
.L_89:
        /*0264*/ 	.byte	0x04, 0x1e
        /*0266*/ 	.short	(.L_91 - .L_90)
.L_90:
        /*0268*/ 	.word	0x00000000


	//----- nvinfo : EIATTR_CBANK_PARAM_SIZE
	.align		4
.L_91:
        /*026c*/ 	.byte	0x03, 0x19
        /*026e*/ 	.short	0x0120


	//----- nvinfo : EIATTR_PARAM_CBANK
	.align		4
        /*0270*/ 	.byte	0x04, 0x0a
        /*0272*/ 	.short	(.L_93 - .L_92)
	.align		4
.L_92:
        /*0274*/ 	.word	index@(.nv.constant0._Z27_cuda_compute_fluxes_loop_1PdS_S_S_S_S_S_S_S_S_S_S_S_S_S_S_S_S_S_S_S_PlS0_S0_S0_S0_S_S0_S_lllddld)
        /*0278*/ 	.short	0x0380
        /*027a*/ 	.short	0x0120


	//----- nvinfo : EIATTR_SW_WAR
	.align		4
.L_93:
        /*027c*/ 	.byte	0x04, 0x36
        /*027e*/ 	.short	(.L_95 - .L_94)
.L_94:
        /*0280*/ 	.word	0x00000008
.L_95:


//--------------------- .nv.callgraph             --------------------------
	.section	.nv.callgraph,"",@"SHT_CUDA_CALLGRAPH"
	.align	4
	.sectionentsize	8
	.align		4
        /*0000*/ 	.word	0x00000000
	.align		4
        /*0004*/ 	.word	0xffffffff
	.align		4
        /*0008*/ 	.word	0x00000000
	.align		4
        /*000c*/ 	.word	0xfffffffe
	.align		4
        /*0010*/ 	.word	0x00000000
	.align		4
        /*0014*/ 	.word	0xfffffffd
	.align		4
        /*0018*/ 	.word	0x00000000
	.align		4
        /*001c*/ 	.word	0xfffffffc


//--------------------- .text._Z27_cuda_compute_fluxes_loop_1PdS_S_S_S_S_S_S_S_S_S_S_S_S_S_S_S_S_S_S_S_PlS0_S0_S0_S0_S_S0_S_lllddld --------------------------
	.section	.text._Z27_cuda_compute_fluxes_loop_1PdS_S_S_S_S_S_S_S_S_S_S_S_S_S_S_S_S_S_S_S_PlS0_S0_S0_S0_S_S0_S_lllddld,"ax",@progbits
	.align	128
        .global         _Z27_cuda_compute_fluxes_loop_1PdS_S_S_S_S_S_S_S_S_S_S_S_S_S_S_S_S_S_S_S_PlS0_S0_S0_S0_S_S0_S_lllddld
        .type           _Z27_cuda_compute_fluxes_loop_1PdS_S_S_S_S_S_S_S_S_S_S_S_S_S_S_S_S_S_S_S_PlS0_S0_S0_S0_S_S0_S_lllddld,@function
        .size           _Z27_cuda_compute_fluxes_loop_1PdS_S_S_S_S_S_S_S_S_S_S_S_S_S_S_S_S_S_S_S_PlS0_S0_S0_S0_S_S0_S_lllddld,(.L_x_83 - _Z27_cuda_compute_fluxes_loop_1PdS_S_S_S_S_S_S_S_S_S_S_S_S_S_S_S_S_S_S_S_PlS0_S0_S0_S0_S_S0_S_lllddld)
        .other          _Z27_cuda_compute_fluxes_loop_1PdS_S_S_S_S_S_S_S_S_S_S_S_S_S_S_S_S_S_S_S_PlS0_S0_S0_S0_S_S0_S_lllddld,@"STO_CUDA_ENTRY STV_DEFAULT"
_Z27_cuda_compute_fluxes_loop_1PdS_S_S_S_S_S_S_S_S_S_S_S_S_S_S_S_S_S_S_S_PlS0_S0_S0_S0_S_S0_S_lllddld:
.text._Z27_cuda_compute_fluxes_loop_1PdS_S_S_S_S_S_S_S_S_S_S_S_S_S_S_S_S_S_S_S_PlS0_S0_S0_S0_S_S0_S_lllddld:
[----:B------:R-:W-:Y:S01]  /*0000*/  LDC R1, c[0x0][0x37c] ;  /* 0x0000df00ff017b82 */ /* 0x000fe20000000800 */
[----:B------:R-:W0:Y:S07]  /*0010*/  S2R R3, SR_TID.X ;  /* 0x0000000000037919 */ /* 0x000e2e0000002100 */
[----:B------:R-:W0:Y:S01]  /*0020*/  S2UR UR4, SR_CTAID.X ;  /* 0x00000000000479c3 */ /* 0x000e220000002500 */
[----:B------:R-:W1:Y:S07]  /*0030*/  LDCU.64 UR6, c[0x0][0x468] ;  /* 0x00008d00ff0677ac */ /* 0x000e6e0008000a00 */
[----:B------:R-:W0:Y:S02]  /*0040*/  LDC R10, c[0x0][0x360] ;  /* 0x0000d800ff0a7b82 */ /* 0x000e240000000800 */
[----:B0-----:R-:W-:-:S05]  /*0050*/  IMAD R10, R10, UR4, R3 ;  /* 0x000000040a0a7c24 */ /* 0x001fca000f8e0203 */
[----:B-1----:R-:W-:-:S04]  /*0060*/  ISETP.GE.U32.AND P0, PT, R10, UR6, PT ;  /* 0x000000060a007c0c */ /* 0x002fc8000bf06070 */
[----:B------:R-:W-:-:S13]  /*0070*/  ISETP.GE.AND.EX P0, PT, RZ, UR7, PT, P0 ;  /* 0x00000007ff007c0c */ /* 0x000fda000bf06300 */
[----:B------:R-:W-:Y:S05]  /*0080*/  @P0 EXIT ;  /* 0x000000000000094d */ /* 0x000fea0003800000 */
[----:B------:R-:W0:Y:S01]  /*0090*/  LDCU.128 UR4, c[0x0][0x3e0] ;  /* 0x00007c00ff0477ac */ /* 0x000e220008000c00 */
[C---:B------:R-:W-:Y:S01]  /*00a0*/  IMAD.SHL.U32 R24, R10.reuse, 0x8, RZ ;  /* 0x000000080a187824 */ /* 0x040fe200078e00ff */
[----:B------:R-:W-:Y:S01]  /*00b0*/  SHF.R.U32.HI R0, RZ, 0x1d, R10 ;  /* 0x0000001dff007819 */ /* 0x000fe2000001160a */
[----:B------:R-:W1:Y:S01]  /*00c0*/  LDC.64 R36, c[0x0][0x488] ;  /* 0x00012200ff247b82 */ /* 0x000e620000000a00 */
[----:B------:R-:W2:Y:S01]  /*00d0*/  LDCU.128 UR8, c[0x0][0x420] ;  /* 0x00008400ff0877ac */ /* 0x000ea20008000c00 */
[----:B------:R-:W3:Y:S06]  /*00e0*/  LDCU.64 UR36, c[0x0][0x358] ;  /* 0x00006b00ff2477ac */ /* 0x000eec0008000a00 */
[----:B------:R-:W4:Y:S01]  /*00f0*/  LDC.64 R34, c[0x0][0x410] ;  /* 0x00010400ff227b82 */ /* 0x000f220000000a00 */
[----:B------:R-:W-:Y:S01]  /*0100*/  IMAD.WIDE.U32 R8, R10, 0x18, RZ ;  /* 0x000000180a087825 */ /* 0x000fe200078e00ff */
[----:B------:R-:W1:Y:S01]  /*0110*/  LDCU.64 UR38, c[0x0][0x470] ;  /* 0x00008e00ff2677ac */ /* 0x000e620008000a00 */
[----:B------:R-:W1:Y:S01]  /*0120*/  LDCU.64 UR40, c[0x0][0x3b8] ;  /* 0x00007700ff2877ac */ /* 0x000e620008000a00 */
[----:B0-----:R-:W-:-:S02]  /*0130*/  IADD3 R18, P0, PT, R24, UR4, RZ ;  /* 0x0000000418127c10 */ /* 0x001fc4000ff1e0ff */
[C---:B------:R-:W-:Y:S01]  /*0140*/  IADD3 R20, P1, PT, R24.reuse, UR6, RZ ;  /* 0x0000000618147c10 */ /* 0x040fe2000ff3e0ff */
[----:B------:R-:W0:Y:S01]  /*0150*/  LDCU.64 UR42, c[0x0][0x430] ;  /* 0x00008600ff2a77ac */ /* 0x000e220008000a00 */
[----:B--2---:R-:W-:Y:S02]  /*0160*/  IADD3 R22, P2, PT, R24, UR10, RZ ;  /* 0x0000000a18167c10 */ /* 0x004fe4000ff5e0ff */
[C---:B------:R-:W-:Y:S01]  /*0170*/  IADD3.X R19, PT, PT, R0.reuse, UR5, RZ, P0, !PT ;  /* 0x0000000500137c10 */ /* 0x040fe200087fe4ff */
[----:B------:R-:W2:Y:S01]  /*0180*/  LDCU.64 UR44, c[0x0][0x400] ;  /* 0x00008000ff2c77ac */ /* 0x000ea20008000a00 */
[C---:B------:R-:W-:Y:S02]  /*0190*/  IADD3.X R21, PT, PT, R0.reuse, UR7, RZ, P1, !PT ;  /* 0x0000000700157c10 */ /* 0x040fe40008ffe4ff */
[----:B------:R-:W-:Y:S01]  /*01a0*/  IADD3.X R23, PT, PT, R0, UR11, RZ, P2, !PT ;  /* 0x0000000b00177c10 */ /* 0x000fe200097fe4ff */
[----:B-1----:R-:W-:Y:S01]  /*01b0*/  DMUL R32, R36, 0.5 ;  /* 0x3fe0000024207828 */ /* 0x002fe20000000000 */
[----:B---3--:R-:W5:Y:S01]  /*01c0*/  LDG.E.64 R18, desc[UR36][R18.64] ;  /* 0x0000002412127981 */ /* 0x008f62000c1e1b00 */
[----:B------:R-:W-:Y:S01]  /*01d0*/  IADD3 R24, P0, PT, R24, UR8, RZ ;  /* 0x0000000818187c10 */ /* 0x000fe2000ff1e0ff */
[----:B------:R-:W-:Y:S01]  /*01e0*/  UMOV UR4, URZ ;  /* 0x000000ff00047c82 */ /* 0x000fe20008000000 */
[----:B------:R-:W-:Y:S01]  /*01f0*/  IMAD.MOV.U32 R26, RZ, RZ, 0x2594c37d ;  /* 0x2594c37dff1a7424 */ /* 0x000fe200078e00ff */
[----:B------:R-:W5:Y:S01]  /*0200*/  LDG.E.64 R20, desc[UR36][R20.64] ;  /* 0x0000002414147981 */ /* 0x000f62000c1e1b00 */
[----:B----4-:R-:W-:Y:S01]  /*0210*/  IMAD.WIDE.U32 R34, R10, 0x30, R34 ;  /* 0x000000300a227825 */ /* 0x010fe200078e0022 */
[----:B------:R-:W-:-:S02]  /*0220*/  CS2R R28, SRZ ;  /* 0x00000000001c7805 */ /* 0x000fc4000001ff00 */
[----:B------:R-:W-:Y:S01]  /*0230*/  CS2R R30, SRZ ;  /* 0x00000000001e7805 */ /* 0x000fe2000001ff00 */
[----:B------:R-:W5:Y:S01]  /*0240*/  LDG.E.64 R22, desc[UR36][R22.64] ;  /* 0x0000002416167981 */ /* 0x000f62000c1e1b00 */
[----:B------:R-:W-:Y:S01]  /*0250*/  IADD3.X R25, PT, PT, R0, UR9, RZ, P0, !PT ;  /* 0x0000000900197c10 */ /* 0x000fe200087fe4ff */
[----:B------:R-:W-:Y:S01]  /*0260*/  UMOV UR8, 0x55555555 ;  /* 0x5555555500087882 */ /* 0x000fe20000000000 */
[----:B------:R-:W-:Y:S01]  /*0270*/  UMOV UR9, 0x3fe55555 ;  /* 0x3fe5555500097882 */ /* 0x000fe20000000000 */
[----:B------:R-:W-:Y:S01]  /*0280*/  IMAD.MOV.U32 R27, RZ, RZ, 0x54b249ad ;  /* 0x54b249adff1b7424 */ /* 0x000fe200078e00ff */
[----:B------:R-:W-:Y:S01]  /*0290*/  DMUL R36, R36, UR8 ;  /* 0x0000000824247c28 */ /* 0x000fe20008000000 */
[----:B------:R-:W-:Y:S02]  /*02a0*/  CS2R R38, SRZ ;  /* 0x0000000000267805 */ /* 0x000fe4000001ff00 */
[----:B------:R-:W-:Y:S02]  /*02b0*/  CS2R R40, SRZ ;  /* 0x0000000000287805 */ /* 0x000fe4000001ff00 */
[----:B------:R-:W-:Y:S01]  /*02c0*/  CS2R R42, SRZ ;  /* 0x00000000002a7805 */ /* 0x000fe2000001ff00 */
[----:B------:R-:W-:Y:S01]  /*02d0*/  VIADD R9, R9, UR4 ;  /* 0x0000000409097c36 */ /* 0x000fe20008000000 */
[----:B------:R-:W1:Y:S01]  /*02e0*/  LDCU.64 UR10, c[0x0][0x488] ;  /* 0x00009100ff0a77ac */ /* 0x000e620008000a00 */
[----:B------:R-:W-:Y:S01]  /*02f0*/  VIADD R0, R35, UR4 ;  /* 0x0000000423007c36 */ /* 0x000fe20008000000 */
[----:B------:R-:W3:Y:S01]  /*0300*/  LDCU.64 UR6, c[0x0][0x480] ;  /* 0x00009000ff0677ac */ /* 0x000ee20008000a00 */
[----:B------:R-:W4:Y:S01]  /*0310*/  LDCU.64 UR46, c[0x0][0x438] ;  /* 0x00008700ff2e77ac */ /* 0x000f220008000a00 */
[----:B------:R-:W0:Y:S01]  /*0320*/  LDCU.64 UR48, c[0x0][0x490] ;  /* 0x00009200ff3077ac */ /* 0x000e220008000a00 */
[----:B------:R-:W0:Y:S01]  /*0330*/  LDCU.64 UR50, c[0x0][0x478] ;  /* 0x00008f00ff3277ac */ /* 0x000e220008000a00 */
[----:B------:R-:W0:Y:S01]  /*0340*/  LDCU.64 UR52, c[0x0][0x460] ;  /* 0x00008c00ff3477ac */ /* 0x000e220008000a00 */
[----:B------:R-:W0:Y:S01]  /*0350*/  LDCU.64 UR54, c[0x0][0x3b0] ;  /* 0x00007600ff3677ac */ /* 0x000e220008000a00 */
[----:B------:R-:W0:Y:S01]  /*0360*/  LDCU.64 UR56, c[0x0][0x418] ;  /* 0x00008300ff3877ac */ /* 0x000e220008000a00 */
[----:B------:R-:W0:Y:S01]  /*0370*/  LDCU.128 UR28, c[0x0][0x3e0] ;  /* 0x00007c00ff1c77ac */ /* 0x000e220008000c00 */
[----:B------:R-:W0:Y:S01]  /*0380*/  LDCU.128 UR24, c[0x0][0x3c0] ;  /* 0x00007800ff1877ac */ /* 0x000e220008000c00 */
[----:B------:R-:W0:Y:S01]  /*0390*/  LDCU.128 UR20, c[0x0][0x3d0] ;  /* 0x00007a00ff1477ac */ /* 0x000e220008000c00 */
[----:B------:R-:W0:Y:S01]  /*03a0*/  LDCU.128 UR16, c[0x0][0x3f0] ;  /* 0x00007e00ff1077ac */ /* 0x000e220008000c00 */
[----:B------:R-:W0:Y:S01]  /*03b0*/  LDCU.128 UR12, c[0x0][0x440] ;  /* 0x00008800ff0c77ac */ /* 0x000e220008000c00 */
[----:B------:R-:W0:Y:S01]  /*03c0*/  LDCU.128 UR32, c[0x0][0x450] ;  /* 0x00008a00ff2077ac */ /* 0x000e220008000c00 */
[----:B------:R-:W-:Y:S01]  /*03d0*/  UMOV UR58, 0x8 ;  /* 0x00000008003a7882 */ /* 0x000fe20000000000 */
[----:B--2---:R-:W-:-:S05]  /*03e0*/  UMOV UR4, URZ ;  /* 0x000000ff00047c82 */ /* 0x004fca0008000000 */
.L_x_62:
[C---:B0-----:R-:W-:Y:S02]  /*03f0*/  IADD3 R44, P0, PT, R8.reuse, UR42, RZ ;  /* 0x0000002a082c7c10 */ /* 0x041fe4000ff1e0ff */
[C---:B------:R-:W-:Y:S02]  /*0400*/  IADD3 R2, P1, PT, R8.reuse, UR24, RZ ;  /* 0x0000001808027c10 */ /* 0x040fe4000ff3e0ff */
[----:B------:R-:W-:Y:S02]  /*0410*/  IADD3.X R45, PT, PT, R9, UR43, RZ, P0, !PT ;  /* 0x0000002b092d7c10 */ /* 0x000fe400087fe4ff */
[C---:B------:R-:W-:Y:S02]  /*0420*/  IADD3 R96, P0, PT, R8.reuse, UR40, RZ ;  /* 0x0000002808607c10 */ /* 0x040fe4000ff1e0ff */
[C---:B------:R-:W-:Y:S02]  /*0430*/  IADD3 R4, P2, PT, R8.reuse, UR26, RZ ;  /* 0x0000001a08047c10 */ /* 0x040fe4000ff5e0ff */
[----:B------:R-:W2:Y:S01]  /*0440*/  LDG.E.64 R44, desc[UR36][R44.64] ;  /* 0x000000242c2c7981 */ /* 0x000ea2000c1e1b00 */
[----:B------:R-:W-:-:S02]  /*0450*/  IADD3 R46, P3, PT, R8, UR20, RZ ;  /* 0x00000014082e7c10 */ /* 0x000fc4000ff7e0ff */
[----:B------:R-:W-:Y:S02]  /*0460*/  IADD3 R48, P4, PT, R8, UR22, RZ ;  /* 0x0000001608307c10 */ /* 0x000fe4000ff9e0ff */
[C---:B------:R-:W-:Y:S02]  /*0470*/  IADD3.X R97, PT, PT, R9.reuse, UR41, RZ, P0, !PT ;  /* 0x0000002909617c10 */ /* 0x040fe400087fe4ff */
[C---:B------:R-:W-:Y:S02]  /*0480*/  IADD3.X R3, PT, PT, R9.reuse, UR25, RZ, P1, !PT ;  /* 0x0000001909037c10 */ /* 0x040fe40008ffe4ff */
[C---:B------:R-:W-:Y:S02]  /*0490*/  IADD3.X R5, PT, PT, R9.reuse, UR27, RZ, P2, !PT ;  /* 0x0000001b09057c10 */ /* 0x040fe400097fe4ff */
[C---:B------:R-:W-:Y:S01]  /*04a0*/  IADD3.X R47, PT, PT, R9.reuse, UR21, RZ, P3, !PT ;  /* 0x00000015092f7c10 */ /* 0x040fe20009ffe4ff */
[----:B-----5:R-:W5:Y:S01]  /*04b0*/  LDG.E.64 R96, desc[UR36][R96.64] ;  /* 0x0000002460607981 */ /* 0x020f62000c1e1b00 */
[----:B------:R-:W-:-:S03]  /*04c0*/  IADD3.X R49, PT, PT, R9, UR23, RZ, P4, !PT ;  /* 0x0000001709317c10 */ /* 0x000fc6000a7fe4ff */
[----:B------:R-:W5:Y:S04]  /*04d0*/  LDG.E.64 R2, desc[UR36][R2.64] ;  /* 0x0000002402027981 */ /* 0x000f68000c1e1b00 */
[----:B------:R-:W5:Y:S04]  /*04e0*/  LDG.E.64 R4, desc[UR36][R4.64] ;  /* 0x0000002404047981 */ /* 0x000f68000c1e1b00 */
[----:B------:R-:W5:Y:S04]  /*04f0*/  LDG.E.64 R46, desc[UR36][R46.64] ;  /* 0x000000242e2e7981 */ /* 0x000f68000c1e1b00 */
[----:B------:R-:W5:Y:S01]  /*0500*/  LDG.E.64 R48, desc[UR36][R48.64] ;  /* 0x0000002430307981 */ /* 0x000f62000c1e1b00 */
[----:B------:R-:W-:Y:S01]  /*0510*/  BSSY.RECONVERGENT B0, `(.L_x_0) ;  /* 0x000003f000007945 */ /* 0x000fe20003800200 */
[----:B--2---:R-:W-:-:S04]  /*0520*/  ISETP.GT.U32.AND P0, PT, R44, -0x1, PT ;  /* 0xffffffff2c00780c */ /* 0x004fc80003f04070 */
[----:B------:R-:W-:-:S13]  /*0530*/  ISETP.GT.AND.EX P0, PT, R45, -0x1, PT, P0 ;  /* 0xffffffff2d00780c */ /* 0x000fda0003f04300 */
[----:B------:R-:W-:Y:S05]  /*0540*/  @P0 BRA `(.L_x_1) ;  /* 0x0000000000700947 */ /* 0x000fea0003800000 */
[C---:B------:R-:W-:Y:S01]  /*0550*/  IMAD.SHL.U32 R16, R44.reuse, 0x8, RZ ;  /* 0x000000082c107824 */ /* 0x040fe200078e00ff */
[----:B------:R-:W-:-:S04]  /*0560*/  SHF.L.U64.HI R6, R44, 0x3, R45 ;  /* 0x000000032c067819 */ /* 0x000fc8000001022d */
[----:B------:R-:W-:Y:S02]  /*0570*/  LOP3.LUT R16, R16, 0xfffffff8, RZ, 0x3c, !PT ;  /* 0xfffffff810107812 */ /* 0x000fe400078e3cff */
[----:B------:R-:W-:Y:S02]  /*0580*/  LOP3.LUT R6, RZ, R6, RZ, 0x33, !PT ;  /* 0x00000006ff067212 */ /* 0x000fe400078e33ff */
[----:B------:R-:W-:-:S04]  /*0590*/  IADD3 R94, P0, PT, R16, UR16, RZ ;  /* 0x00000010105e7c10 */ /* 0x000fc8000ff1e0ff */
[----:B------:R-:W-:-:S06]  /*05a0*/  IADD3.X R95, PT, PT, R6, UR17, RZ, P0, !PT ;  /* 0x00000011065f7c10 */ /* 0x000fcc00087fe4ff */
[----:B------:R-:W2:Y:S01]  /*05b0*/  LDG.E.64 R94, desc[UR36][R94.64] ;  /* 0x000000245e5e7981 */ /* 0x000ea2000c1e1b00 */
[C---:B------:R-:W-:Y:S02]  /*05c0*/  IADD3 R14, P0, PT, R16.reuse, UR18, RZ ;  /* 0x00000012100e7c10 */ /* 0x040fe4000ff1e0ff */
[----:B------:R-:W-:Y:S02]  /*05d0*/  IADD3 R16, P1, PT, R16, UR44, RZ ;  /* 0x0000002c10107c10 */ /* 0x000fe4000ff3e0ff */
[C---:B------:R-:W-:Y:S02]  /*05e0*/  IADD3.X R15, PT, PT, R6.reuse, UR19, RZ, P0, !PT ;  /* 0x00000013060f7c10 */ /* 0x040fe400087fe4ff */
[----:B------:R-:W-:-:S04]  /*05f0*/  IADD3.X R17, PT, PT, R6, UR45, RZ, P1, !PT ;  /* 0x0000002d06117c10 */ /* 0x000fc80008ffe4ff */
[----:B------:R-:W5:Y:S04]  /*0600*/  LDG.E.64 R14, desc[UR36][R14.64] ;  /* 0x000000240e0e7981 */ /* 0x000f68000c1e1b00 */
[----:B------:R-:W5:Y:S01]  /*0610*/  LDG.E.64 R16, desc[UR36][R16.64] ;  /* 0x0000002410107981 */ /* 0x000f62000c1e1b00 */
[----:B------:R-:W-:Y:S02]  /*0620*/  IMAD.MOV.U32 R11, RZ, RZ, RZ ;  /* 0x000000ffff0b7224 */ /* 0x000fe400078e00ff */
[----:B------:R-:W-:Y:S02]  /*0630*/  IMAD.MOV.U32 R12, RZ, RZ, RZ ;  /* 0x000000ffff0c7224 */ /* 0x000fe400078e00ff */
[----:B-----5:R-:W-:Y:S02]  /*0640*/  IMAD.MOV.U32 R92, RZ, RZ, R46 ;  /* 0x000000ffff5c7224 */ /* 0x020fe400078e002e */
[----:B------:R-:W-:-:S02]  /*0650*/  IMAD.MOV.U32 R93, RZ, RZ, R47 ;  /* 0x000000ffff5d7224 */ /* 0x000fc400078e002f */
[----:B------:R-:W-:Y:S02]  /*0660*/  IMAD.MOV.U32 R90, RZ, RZ, R20 ;  /* 0x000000ffff5a7224 */ /* 0x000fe400078e0014 */
[----:B------:R-:W-:Y:S02]  /*0670*/  IMAD.MOV.U32 R91, RZ, RZ, R21 ;  /* 0x000000ffff5b7224 */ /* 0x000fe400078e0015 */
[----:B------:R-:W-:Y:S02]  /*0680*/  IMAD.MOV.U32 R88, RZ, RZ, R18 ;  /* 0x000000ffff587224 */ /* 0x000fe400078e0012 */
[----:B------:R-:W-:Y:S01]  /*0690*/  IMAD.MOV.U32 R89, RZ, RZ, R19 ;  /* 0x000000ffff597224 */ /* 0x000fe200078e0013 */
[----:B--2---:R-:W-:-:S08]  /*06a0*/  DADD R6, -R46, R94 ;  /* 0x000000002e067229 */ /* 0x004fd0000000015e */
[----:B------:R-:W-:Y:S02]  /*06b0*/  DSETP.MAX.AND P0, P1, RZ, R6, PT ;  /* 0x00000006ff00722a */ /* 0x000fe4000390f000 */
[----:B------:R-:W-:-:S04]  /*06c0*/  IMAD.MOV.U32 R50, RZ, RZ, R7 ;  /* 0x000000ffff327224 */ /* 0x000fc800078e0007 */
[----:B------:R-:W-:Y:S02]  /*06d0*/  SEL R12, R12, R6, P0 ;  /* 0x000000060c0c7207 */ /* 0x000fe40000000000 */
[----:B------:R-:W-:-:S06]  /*06e0*/  FSEL R13, R11, R50, P0 ;  /* 0x000000320b0d7208 */ /* 0x000fcc0000000000 */
[----:B------:R-:W-:Y:S01]  /*06f0*/  @P1 LOP3.LUT R13, R50, 0x80000, RZ, 0xfc, !PT ;  /* 0x00080000320d1812 */ /* 0x000fe200078efcff */
[----:B------:R-:W-:Y:S06]  /*0700*/  BRA `(.L_x_2) ;  /* 0x00000000007c7947 */ /* 0x000fec0003800000 */
.L_x_1:
[----:B----4-:R-:W-:-:S04]  /*0710*/  IADD3 R6, P0, PT, R8, UR46, RZ ;  /* 0x0000002e08067c10 */ /* 0x010fc8000ff1e0ff */
[----:B------:R-:W-:-:S06]  /*0720*/  IADD3.X R7, PT, PT, R9, UR47, RZ, P0, !PT ;  /* 0x0000002f09077c10 */ /* 0x000fcc00087fe4ff */
[----:B------:R-:W2:Y:S01]  /*0730*/  LDG.E.64 R6, desc[UR36][R6.64] ;  /* 0x0000002406067981 */ /* 0x000ea2000c1e1b00 */
[C---:B------:R-:W-:Y:S01]  /*0740*/  IMAD.SHL.U32 R90, R44.reuse, 0x8, RZ ;  /* 0x000000082c5a7824 */ /* 0x040fe200078e00ff */
[----:B------:R-:W-:Y:S01]  /*0750*/  SHF.L.U64.HI R14, R44, 0x3, R45 ;  /* 0x000000032c0e7819 */ /* 0x000fe2000001022d */
[----:B------:R-:W-:-:S03]  /*0760*/  IMAD R11, R45, 0x3, RZ ;  /* 0x000000032d0b7824 */ /* 0x000fc600078e02ff */
[C---:B------:R-:W-:Y:S02]  /*0770*/  IADD3 R88, P0, PT, R90.reuse, UR28, RZ ;  /* 0x0000001c5a587c10 */ /* 0x040fe4000ff1e0ff */
[----:B------:R-:W-:Y:S02]  /*0780*/  IADD3 R90, P1, PT, R90, UR30, RZ ;  /* 0x0000001e5a5a7c10 */ /* 0x000fe4000ff3e0ff */
[C---:B------:R-:W-:Y:S02]  /*0790*/  IADD3.X R89, PT, PT, R14.reuse, UR29, RZ, P0, !PT ;  /* 0x0000001d0e597c10 */ /* 0x040fe400087fe4ff */
[----:B------:R-:W-:-:S04]  /*07a0*/  IADD3.X R91, PT, PT, R14, UR31, RZ, P1, !PT ;  /* 0x0000001f0e5b7c10 */ /* 0x000fc80008ffe4ff */
[----:B------:R-:W5:Y:S04]  /*07b0*/  LDG.E.64 R88, desc[UR36][R88.64] ;  /* 0x0000002458587981 */ /* 0x000f68000c1e1b00 */
[----:B------:R-:W5:Y:S01]  /*07c0*/  LDG.E.64 R90, desc[UR36][R90.64] ;  /* 0x000000245a5a7981 */ /* 0x000f62000c1e1b00 */
[----:B--2---:R-:W-:-:S04]  /*07d0*/  IMAD.WIDE.U32 R12, R44, 0x3, R6 ;  /* 0x000000032c0c7825 */ /* 0x004fc800078e0006 */
[----:B------:R-:W-:Y:S02]  /*07e0*/  IMAD.IADD R11, R13, 0x1, R11 ;  /* 0x000000010d0b7824 */ /* 0x000fe400078e020b */
[----:B------:R-:W-:-:S03]  /*07f0*/  IMAD.SHL.U32 R13, R12, 0x8, RZ ;  /* 0x000000080c0d7824 */ /* 0x000fc600078e00ff */
[----:B------:R-:W-:Y:S02]  /*0800*/  SHF.L.U64.HI R6, R12, 0x3, R11 ;  /* 0x000000030c067819 */ /* 0x000fe4000001020b */
[C---:B------:R-:W-:Y:S02]  /*0810*/  IADD3 R94, P0, PT, R13.reuse, UR40, RZ ;  /* 0x000000280d5e7c10 */ /* 0x040fe4000ff1e0ff */
[C---:B------:R-:W-:Y:S02]  /*0820*/  IADD3 R14, P1, PT, R13.reuse, UR24, RZ ;  /* 0x000000180d0e7c10 */ /* 0x040fe4000ff3e0ff */
[C---:B------:R-:W-:Y:S02]  /*0830*/  IADD3 R16, P2, PT, R13.reuse, UR26, RZ ;  /* 0x0000001a0d107c10 */ /* 0x040fe4000ff5e0ff */
[C---:B------:R-:W-:Y:S02]  /*0840*/  IADD3 R92, P3, PT, R13.reuse, UR20, RZ ;  /* 0x000000140d5c7c10 */ /* 0x040fe4000ff7e0ff */
[----:B------:R-:W-:-:S02]  /*0850*/  IADD3 R12, P4, PT, R13, UR22, RZ ;  /* 0x000000160d0c7c10 */ /* 0x000fc4000ff9e0ff */
[C---:B------:R-:W-:Y:S02]  /*0860*/  IADD3.X R95, PT, PT, R6.reuse, UR41, RZ, P0, !PT ;  /* 0x00000029065f7c10 */ /* 0x040fe400087fe4ff */
[C---:B------:R-:W-:Y:S02]  /*0870*/  IADD3.X R15, PT, PT, R6.reuse, UR25, RZ, P1, !PT ;  /* 0x00000019060f7c10 */ /* 0x040fe40008ffe4ff */
[C---:B------:R-:W-:Y:S02]  /*0880*/  IADD3.X R17, PT, PT, R6.reuse, UR27, RZ, P2, !PT ;  /* 0x0000001b06117c10 */ /* 0x040fe400097fe4ff */
[C---:B------:R-:W-:Y:S01]  /*0890*/  IADD3.X R93, PT, PT, R6.reuse, UR21, RZ, P3, !PT ;  /* 0x00000015065d7c10 */ /* 0x040fe20009ffe4ff */
[----:B------:R-:W5:Y:S01]  /*08a0*/  LDG.E.64 R94, desc[UR36][R94.64] ;  /* 0x000000245e5e7981 */ /* 0x000f62000c1e1b00 */
[----:B------:R-:W-:-:S03]  /*08b0*/  IADD3.X R13, PT, PT, R6, UR23, RZ, P4, !PT ;  /* 0x00000017060d7c10 */ /* 0x000fc6000a7fe4ff */
[----:B------:R-:W5:Y:S04]  /*08c0*/  LDG.E.64 R14, desc[UR36][R14.64] ;  /* 0x000000240e0e7981 */ /* 0x000f68000c1e1b00 */
[----:B------:R-:W5:Y:S04]  /*08d0*/  LDG.E.64 R16, desc[UR36][R16.64] ;  /* 0x0000002410107981 */ /* 0x000f68000c1e1b00 */
[----:B------:R-:W5:Y:S04]  /*08e0*/  LDG.E.64 R92, desc[UR36][R92.64] ;  /* 0x000000245c5c7981 */ /* 0x000f68000c1e1b00 */
[----:B------:R-:W5:Y:S02]  /*08f0*/  LDG.E.64 R12, desc[UR36][R12.64] ;  /* 0x000000240c0c7981 */ /* 0x000f64000c1e1b00 */
.L_x_2:
[----:B-1-34-:R-:W-:Y:S05]  /*0900*/  BSYNC.RECONVERGENT B0 ;  /* 0x0000000000007941 */ /* 0x01afea0003800200 */
.L_x_0:
[----:B------:R-:W-:-:S04]  /*0910*/  IADD3 R50, P0, PT, R8, UR12, RZ ;  /* 0x0000000c08327c10 */ /* 0x000fc8000ff1e0ff */
[----:B------:R-:W-:-:S05]  /*0920*/  IADD3.X R51, PT, PT, R9, UR13, RZ, P0, !PT ;  /* 0x0000000d09337c10 */ /* 0x000fca00087fe4ff */
[----:B------:R-:W2:Y:S01]  /*0930*/  LDG.E.64 R6, desc[UR36][R50.64] ;  /* 0x0000002432067981 */ /* 0x000ea2000c1e1b00 */
[----:B------:R-:W-:-:S04]  /*0940*/  IADD3 R86, P1, PT, R8, UR14, RZ ;  /* 0x0000000e08567c10 */ /* 0x000fc8000ff3e0ff */
[----:B------:R-:W-:Y:S02]  /*0950*/  IADD3.X R87, PT, PT, R9, UR15, RZ, P1, !PT ;  /* 0x0000000f09577c10 */ /* 0x000fe40008ffe4ff */
[----:B--2---:R-:W-:-:S04]  /*0960*/  ISETP.NE.U32.AND P0, PT, R6, 0x1, PT ;  /* 0x000000010600780c */ /* 0x004fc80003f05070 */
[----:B------:R-:W-:-:S13]  /*0970*/  ISETP.NE.AND.EX P0, PT, R7, RZ, PT, P0 ;  /* 0x000000ff0700720c */ /* 0x000fda0003f05300 */
[----:B------:R-:W2:Y:S01]  /*0980*/  @!P0 LDG.E.64 R6, desc[UR36][R86.64] ;  /* 0x0000002456068981 */ /* 0x000ea2000c1e1b00 */
[----:B------:R-:W2:Y:S01]  /*0990*/  @!P0 LDC.64 R56, c[0x0][0x450] ;  /* 0x00011400ff388b82 */ /* 0x000ea20000000a00 */
[----:B-----5:R-:W-:Y:S02]  /*09a0*/  IMAD.MOV.U32 R11, RZ, RZ, R47 ;  /* 0x000000ffff0b7224 */ /* 0x020fe400078e002f */
[----:B------:R-:W-:Y:S01]  /*09b0*/  IMAD.MOV.U32 R60, RZ, RZ, R93 ;  /* 0x000000ffff3c7224 */ /* 0x000fe200078e005d */
[----:B--2---:R-:W-:-:S04]  /*09c0*/  @!P0 LEA R56, P1, R6, R56, 0x3 ;  /* 0x0000003806388211 */ /* 0x004fc800078218ff */
[----:B------:R-:W-:-:S05]  /*09d0*/  @!P0 LEA.HI.X R57, R6, R57, R7, 0x3, P1 ;  /* 0x0000003906398211 */ /* 0x000fca00008f1c07 */
[----:B------:R-:W2:Y:S01]  /*09e0*/  @!P0 LDG.E.64 R6, desc[UR36][R56.64+-0x8] ;  /* 0xfffff82438068981 */ /* 0x000ea2000c1e1b00 */
[----:B------:R-:W-:-:S04]  /*09f0*/  IADD3 R54, P1, PT, R34, UR58, RZ ;  /* 0x0000003a22367c10 */ /* 0x000fc8000ff3e0ff */
[----:B------:R-:W-:-:S03]  /*0a00*/  IADD3.X R55, PT, PT, R0, UR4, RZ, P1, !PT ;  /* 0x0000000400377c10 */ /* 0x000fc60008ffe4ff */
[----:B------:R-:W-:Y:S01]  /*0a10*/  DSETP.MAX.AND P1, P2, R46, R92, PT ;  /* 0x0000005c2e00722a */ /* 0x000fe20003a2f000 */
[----:B------:R-:W-:Y:S01]  /*0a20*/  IMAD.MOV.U32 R58, RZ, RZ, R92 ;  /* 0x000000ffff3a7224 */ /* 0x000fe200078e005c */
[----:B------:R-:W5:Y:S04]  /*0a30*/  LDG.E.64 R50, desc[UR36][R54.64+-0x8] ;  /* 0xfffff82436327981 */ /* 0x000f68000c1e1b00 */
[----:B------:R-:W-:Y:S01]  /*0a40*/  FSEL R85, R11, R60, P1 ;  /* 0x0000003c0b557208 */ /* 0x000fe20000800000 */
[----:B------:R-:W-:Y:S01]  /*0a50*/  IMAD.MOV.U32 R11, RZ, RZ, R46 ;  /* 0x000000ffff0b7224 */ /* 0x000fe200078e002e */
[----:B------:R0:W5:Y:S01]  /*0a60*/  LDG.E.64 R52, desc[UR36][R54.64] ;  /* 0x0000002436347981 */ /* 0x000162000c1e1b00 */
[----:B------:R-:W-:Y:S01]  /*0a70*/  IMAD.MOV.U32 R82, RZ, RZ, RZ ;  /* 0x000000ffff527224 */ /* 0x000fe200078e00ff */
[----:B------:R-:W-:Y:S01]  /*0a80*/  BSSY.RECONVERGENT B0, `(.L_x_3) ;  /* 0x00001cc000007945 */ /* 0x000fe20003800200 */
[----:B------:R-:W-:-:S02]  /*0a90*/  CS2R R62, SRZ ;  /* 0x00000000003e7805 */ /* 0x000fc4000001ff00 */
[----:B------:R-:W-:Y:S02]  /*0aa0*/  SEL R84, R11, R58, P1 ;  /* 0x0000003a0b547207 */ /* 0x000fe40000800000 */
[----:B------:R-:W-:Y:S02]  /*0ab0*/  CS2R R64, SRZ ;  /* 0x0000000000407805 */ /* 0x000fe4000001ff00 */
[----:B------:R-:W-:Y:S02]  /*0ac0*/  @P2 LOP3.LUT R85, R60, 0x80000, RZ, 0xfc, !PT ;  /* 0x000800003c552812 */ /* 0x000fe400078efcff */
[----:B------:R-:W-:Y:S01]  /*0ad0*/  CS2R R60, SRZ ;  /* 0x00000000003c7805 */ /* 0x000fe2000001ff00 */
[----:B0-----:R-:W-:-:S03]  /*0ae0*/  DADD R54, R92, R12 ;  /* 0x000000005c367229 */ /* 0x001fc6000000000c */
[----:B--2---:R-:W-:Y:S01]  /*0af0*/  @!P0 DSETP.MAX.AND P1, P2, R84, R6, PT ;  /* 0x000000065400822a */ /* 0x004fe20003a2f000 */
[----:B------:R-:W-:Y:S02]  /*0b00*/  @!P0 IMAD.MOV.U32 R11, RZ, RZ, R6 ;  /* 0x000000ffff0b8224 */ /* 0x000fe400078e0006 */
[----:B------:R-:W-:-:S05]  /*0b10*/  @!P0 IMAD.MOV.U32 R6, RZ, RZ, R85 ;  /* 0x000000ffff068224 */ /* 0x000fca00078e0055 */
[----:B------:R-:W-:Y:S01]  /*0b20*/  @!P0 FSEL R56, R6, R7, P1 ;  /* 0x0000000706388208 */ /* 0x000fe20000800000 */
[----:B------:R-:W-:Y:S01]  /*0b30*/  @!P0 IMAD.MOV.U32 R6, RZ, RZ, R84 ;  /* 0x000000ffff068224 */ /* 0x000fe200078e0054 */
[----:B------:R-:W-:-:S04]  /*0b40*/  @!P0 LOP3.LUT R7, R7, 0x80000, RZ, 0xfc, !PT ;  /* 0x0008000007078812 */ /* 0x000fc800078efcff */
[----:B------:R-:W-:Y:S02]  /*0b50*/  @!P0 SEL R84, R6, R11, P1 ;  /* 0x0000000b06548207 */ /* 0x000fe40000800000 */
[----:B------:R-:W-:Y:S01]  /*0b60*/  @!P0 SEL R85, R7, R56, P2 ;  /* 0x0000003807558207 */ /* 0x000fe20001000000 */
[----:B------:R-:W-:-:S05]  /*0b70*/  DADD R6, R46, R48 ;  /* 0x000000002e067229 */ /* 0x000fca0000000030 */
[----:B------:R-:W-:-:S03]  /*0b80*/  DADD R54, R54, -R84 ;  /* 0x0000000036367229 */ /* 0x000fc60000000854 */
[----:B------:R-:W-:-:S05]  /*0b90*/  DADD R6, R6, -R84 ;  /* 0x0000000006067229 */ /* 0x000fca0000000854 */
[----:B------:R-:W-:Y:S02]  /*0ba0*/  DSETP.MAX.AND P3, P4, RZ, R54, PT ;  /* 0x00000036ff00722a */ /* 0x000fe40003c6f000 */
[----:B------:R-:W-:Y:S01]  /*0bb0*/  IMAD.MOV.U32 R57, RZ, RZ, R55 ;  /* 0x000000ffff397224 */ /* 0x000fe200078e0037 */
[----:B------:R-:W-:Y:S01]  /*0bc0*/  DSETP.MAX.AND P1, P2, RZ, R6, PT ;  /* 0x00000006ff00722a */ /* 0x000fe20003a2f000 */
[----:B------:R-:W-:Y:S02]  /*0bd0*/  IMAD.MOV.U32 R83, RZ, RZ, R54 ;  /* 0x000000ffff537224 */ /* 0x000fe400078e0036 */
[----:B------:R-:W-:Y:S02]  /*0be0*/  IMAD.MOV.U32 R11, RZ, RZ, R6 ;  /* 0x000000ffff0b7224 */ /* 0x000fe400078e0006 */
[----:B------:R-:W-:Y:S01]  /*0bf0*/  IMAD.MOV.U32 R6, RZ, RZ, RZ ;  /* 0x000000ffff067224 */ /* 0x000fe200078e00ff */
[----:B------:R-:W-:Y:S01]  /*0c00*/  SEL R82, R82, R83, P3 ;  /* 0x0000005352527207 */ /* 0x000fe20001800000 */
[----:B------:R-:W-:-:S03]  /*0c10*/  IMAD.MOV.U32 R54, RZ, RZ, RZ ;  /* 0x000000ffff367224 */ /* 0x000fc600078e00ff */
[C---:B------:R-:W-:Y:S02]  /*0c20*/  FSEL R59, R6.reuse, R57, P3 ;  /* 0x00000039063b7208 */ /* 0x040fe40001800000 */
[----:B------:R-:W-:Y:S02]  /*0c30*/  @P4 LOP3.LUT R59, R57, 0x80000, RZ, 0xfc, !PT ;  /* 0x00080000393b4812 */ /* 0x000fe400078efcff */
[----:B------:R-:W-:Y:S02]  /*0c40*/  CS2R R56, SRZ ;  /* 0x0000000000387805 */ /* 0x000fe4000001ff00 */
[----:B------:R-:W-:Y:S02]  /*0c50*/  FSEL R55, R6, R7, P1 ;  /* 0x0000000706377208 */ /* 0x000fe40000800000 */
[----:B------:R-:W-:Y:S01]  /*0c60*/  SEL R54, R54, R11, P1 ;  /* 0x0000000b36367207 */ /* 0x000fe20000800000 */
[----:B------:R-:W-:Y:S01]  /*0c70*/  IMAD.MOV.U32 R83, RZ, RZ, R59 ;  /* 0x000000ffff537224 */ /* 0x000fe200078e003b */
[----:B------:R-:W-:-:S02]  /*0c80*/  @P2 LOP3.LUT R55, R7, 0x80000, RZ, 0xfc, !PT ;  /* 0x0008000007372812 */ /* 0x000fc400078efcff */
[----:B------:R-:W-:-:S03]  /*0c90*/  CS2R R58, SRZ ;  /* 0x00000000003a7805 */ /* 0x000fc6000001ff00 */
[----:B------:R-:W-:Y:S02]  /*0ca0*/  DSETP.NEU.AND P1, PT, R82, RZ, PT ;  /* 0x000000ff5200722a */ /* 0x000fe40003f2d000 */
[----:B------:R-:W-:-:S14]  /*0cb0*/  DSETP.EQ.AND P2, PT, R54, RZ, PT ;  /* 0x000000ff3600722a */ /* 0x000fdc0003f42000 */
[----:B------:R-:W-:Y:S05]  /*0cc0*/  @!P1 BRA P2, `(.L_x_4) ;  /* 0x00000018009c9947 */ /* 0x000fea0001000000 */
[----:B------:R-:W-:Y:S01]  /*0cd0*/  DSETP.GT.AND P1, PT, R48, RZ, PT ;  /* 0x000000ff3000722a */ /* 0x000fe20003f24000 */
[----:B------:R-:W-:Y:S01]  /*0ce0*/  BSSY.RECONVERGENT B1, `(.L_x_5) ;  /* 0x0000026000017945 */ /* 0x000fe20003800200 */
[-C--:B-----5:R-:W-:Y:S01]  /*0cf0*/  DMUL R6, R4, R52.reuse ;  /* 0x0000003404067228 */ /* 0x0a0fe20000000000 */
[----:B------:R-:W-:Y:S01]  /*0d00*/  CS2R R80, SRZ ;  /* 0x0000000000507805 */ /* 0x000fe2000001ff00 */
[----:B------:R-:W-:Y:S01]  /*0d10*/  DMUL R56, R2, R52 ;  /* 0x0000003402387228 */ /* 0x000fe20000000000 */
[----:B------:R-:W-:Y:S01]  /*0d20*/  CS2R R78, SRZ ;  /* 0x00000000004e7805 */ /* 0x000fe2000001ff00 */
[C---:B------:R-:W-:Y:S01]  /*0d30*/  DMUL R58, R52.reuse, R16 ;  /* 0x00000010343a7228 */ /* 0x040fe20000000000 */
[----:B------:R-:W-:Y:S01]  /*0d40*/  CS2R R76, SRZ ;  /* 0x00000000004c7805 */ /* 0x000fe2000001ff00 */
[----:B------:R-:W-:Y:S01]  /*0d50*/  DMUL R60, R52, R14 ;  /* 0x0000000e343c7228 */ /* 0x000fe20000000000 */
[----:B------:R-:W-:Y:S01]  /*0d60*/  CS2R R62, SRZ ;  /* 0x00000000003e7805 */ /* 0x000fe2000001ff00 */
[----:B------:R-:W-:-:S02]  /*0d70*/  DFMA R2, R2, R50, R6 ;  /* 0x000000320202722b */ /* 0x000fc40000000006 */
[----:B------:R-:W-:Y:S02]  /*0d80*/  DFMA R4, R4, R50, -R56 ;  /* 0x000000320404722b */ /* 0x000fe40000000838 */
[C---:B------:R-:W-:Y:S02]  /*0d90*/  DFMA R14, R50.reuse, R14, R58 ;  /* 0x0000000e320e722b */ /* 0x040fe4000000003a */
[----:B------:R-:W-:Y:S01]  /*0da0*/  DFMA R16, R50, R16, -R60 ;  /* 0x000000103210722b */ /* 0x000fe2000000083c */
[----:B------:R-:W-:Y:S10]  /*0db0*/  @!P1 BRA `(.L_x_6) ;  /* 0x0000000000609947 */ /* 0x000ff40003800000 */
[----:B------:R-:W0:Y:S01]  /*0dc0*/  MUFU.RCP64H R7, R49 ;  /* 0x0000003100077308 */ /* 0x000e220000001800 */
[----:B------:R-:W-:Y:S01]  /*0dd0*/  VIADD R6, R49, 0x300402 ;  /* 0x0030040231067836 */ /* 0x000fe20000000000 */
[----:B------:R-:W-:Y:S04]  /*0de0*/  BSSY.RECONVERGENT B2, `(.L_x_7) ;  /* 0x0000010000027945 */ /* 0x000fe80003800200 */
[----:B------:R-:W-:Y:S01]  /*0df0*/  FSETP.GEU.AND P1, PT, |R6|, 5.8789094863358348022e-39, PT ;  /* 0x004004020600780b */ /* 0x000fe20003f2e200 */
[----:B0-----:R-:W-:-:S08]  /*0e00*/  DFMA R56, -R48, R6, 1 ;  /* 0x3ff000003038742b */ /* 0x001fd00000000106 */
[----:B------:R-:W-:-:S08]  /*0e10*/  DFMA R56, R56, R56, R56 ;  /* 0x000000383838722b */ /* 0x000fd00000000038 */
[----:B------:R-:W-:-:S08]  /*0e20*/  DFMA R56, R6, R56, R6 ;  /* 0x000000380638722b */ /* 0x000fd00000000006 */
[----:B------:R-:W-:-:S08]  /*0e30*/  DFMA R58, -R48, R56, 1 ;  /* 0x3ff00000303a742b */ /* 0x000fd00000000138 */
[----:B------:R-:W-:Y:S01]  /*0e40*/  DFMA R56, R56, R58, R56 ;  /* 0x0000003a3838722b */ /* 0x000fe20000000038 */
[----:B------:R-:W-:Y:S10]  /*0e50*/  @P1 BRA `(.L_x_8) ;  /* 0x0000000000201947 */ /* 0x000ff40003800000 */
[----:B------:R-:W-:Y:S01]  /*0e60*/  LOP3.LUT R6, R49, 0x7fffffff, RZ, 0xc0, !PT ;  /* 0x7fffffff31067812 */ /* 0x000fe200078ec0ff */
[----:B------:R-:W-:Y:S01]  /*0e70*/  IMAD.MOV.U32 R58, RZ, RZ, R48 ;  /* 0x000000ffff3a7224 */ /* 0x000fe200078e0030 */
[----:B------:R-:W-:Y:S01]  /*0e80*/  MOV R56, 0xec0 ;  /* 0x00000ec000387802 */ /* 0x000fe20000000f00 */
[----:B------:R-:W-:Y:S02]  /*0e90*/  IMAD.MOV.U32 R59, RZ, RZ, R49 ;  /* 0x000000ffff3b7224 */ /* 0x000fe400078e0031 */
[----:B------:R-:W-:-:S07]  /*0ea0*/  VIADD R64, R6, 0xfff00000 ;  /* 0xfff0000006407836 */ /* 0x000fce0000000000 */
[----:B------:R-:W-:Y:S05]  /*0eb0*/  CALL.REL.NOINC `($__internal_0_$__cuda_sm20_dblrcp_rn_slowpath_v3) ;  /* 0x0000003c00847944 */ /* 0x000fea0003c00000 */
[----:B------:R-:W-:Y:S02]  /*0ec0*/  IMAD.MOV.U32 R56, RZ, RZ, R60 ;  /* 0x000000ffff387224 */ /* 0x000fe400078e003c */
[----:B------:R-:W-:-:S07]  /*0ed0*/  IMAD.MOV.U32 R57, RZ, RZ, R61 ;  /* 0x000000ffff397224 */ /* 0x000fce00078e003d */
.L_x_8:
[----:B------:R-:W-:Y:S05]  /*0ee0*/  BSYNC.RECONVERGENT B2 ;  /* 0x0000000000027941 */ /* 0x000fea0003800200 */
.L_x_7:
[-C--:B------:R-:W-:Y:S02]  /*0ef0*/  DMUL R78, R54, R56.reuse ;  /* 0x00000038364e7228 */ /* 0x080fe40000000000 */
[-C--:B------:R-:W-:Y:S02]  /*0f00*/  DMUL R76, R2, R56.reuse ;  /* 0x00000038024c7228 */ /* 0x080fe40000000000 */
[----:B------:R-:W-:-:S04]  /*0f10*/  DMUL R62, R4, R56 ;  /* 0x00000038043e7228 */ /* 0x000fc80000000000 */
[----:B------:R-:W-:Y:S02]  /*0f20*/  DMUL R78, R4, R78 ;  /* 0x0000004e044e7228 */ /* 0x000fe40000000000 */
[----:B------:R-:W-:-:S11]  /*0f30*/  DMUL R80, R54, R76 ;  /* 0x0000004c36507228 */ /* 0x000fd60000000000 */
.L_x_6:
[----:B------:R-:W-:Y:S05]  /*0f40*/  BSYNC.RECONVERGENT B1 ;  /* 0x0000000000017941 */ /* 0x000fea0003800200 */
.L_x_5:
[----:B------:R-:W-:Y:S01]  /*0f50*/  DSETP.GT.AND P1, PT, R12, RZ, PT ;  /* 0x000000ff0c00722a */ /* 0x000fe20003f24000 */
[----:B------:R-:W-:Y:S01]  /*0f60*/  BSSY.RECONVERGENT B1, `(.L_x_9) ;  /* 0x000001e000017945 */ /* 0x000fe20003800200 */
[----:B------:R-:W-:Y:S02]  /*0f70*/  CS2R R6, SRZ ;  /* 0x0000000000067805 */ /* 0x000fe4000001ff00 */
[----:B------:R-:W-:Y:S02]  /*0f80*/  CS2R R4, SRZ ;  /* 0x0000000000047805 */ /* 0x000fe4000001ff00 */
[----:B------:R-:W-:Y:S02]  /*0f90*/  CS2R R2, SRZ ;  /* 0x0000000000027805 */ /* 0x000fe4000001ff00 */
[----:B------:R-:W-:-:S06]  /*0fa0*/  CS2R R60, SRZ ;  /* 0x00000000003c7805 */ /* 0x000fcc000001ff00 */
[----:B------:R-:W-:Y:S05]  /*0fb0*/  @!P1 BRA `(.L_x_10) ;  /* 0x0000000000609947 */ /* 0x000fea0003800000 */
[----:B------:R-:W0:Y:S01]  /*0fc0*/  MUFU.RCP64H R3, R13 ;  /* 0x0000000d00037308 */ /* 0x000e220000001800 */
[----:B------:R-:W-:Y:S01]  /*0fd0*/  VIADD R2, R13, 0x300402 ;  /* 0x003004020d027836 */ /* 0x000fe20000000000 */
[----:B------:R-:W-:Y:S04]  /*0fe0*/  BSSY.RECONVERGENT B2, `(.L_x_11) ;  /* 0x0000010000027945 */ /* 0x000fe80003800200 */
[----:B------:R-:W-:Y:S01]  /*0ff0*/  FSETP.GEU.AND P1, PT, |R2|, 5.8789094863358348022e-39, PT ;  /* 0x004004020200780b */ /* 0x000fe20003f2e200 */
[----:B0-----:R-:W-:-:S08]  /*1000*/  DFMA R4, R2, -R12, 1 ;  /* 0x3ff000000204742b */ /* 0x001fd0000000080c */
[----:B------:R-:W-:-:S08]  /*1010*/  DFMA R4, R4, R4, R4 ;  /* 0x000000040404722b */ /* 0x000fd00000000004 */
[----:B------:R-:W-:-:S08]  /*1020*/  DFMA R4, R2, R4, R2 ;  /* 0x000000040204722b */ /* 0x000fd00000000002 */
[----:B------:R-:W-:-:S08]  /*1030*/  DFMA R6, R4, -R12, 1 ;  /* 0x3ff000000406742b */ /* 0x000fd0000000080c */
        /* <DEDUP_REMOVED lines=10> */
.L_x_12:
[----:B------:R-:W-:Y:S05]  /*10e0*/  BSYNC.RECONVERGENT B2 ;  /* 0x0000000000027941 */ /* 0x000fea0003800200 */
.L_x_11:
[-C--:B------:R-:W-:Y:S02]  /*10f0*/  DMUL R6, R82, R4.reuse ;  /* 0x0000000452067228 */ /* 0x080fe40000000000 */
[-C--:B------:R-:W-:Y:S02]  /*1100*/  DMUL R2, R14, R4.reuse ;  /* 0x000000040e027228 */ /* 0x080fe40000000000 */
[----:B------:R-:W-:-:S04]  /*1110*/  DMUL R60, R16, R4 ;  /* 0x00000004103c7228 */ /* 0x000fc80000000000 */
[----:B------:R-:W-:Y:S02]  /*1120*/  DMUL R4, R16, R6 ;  /* 0x0000000610047228 */ /* 0x000fe40000000000 */
[----:B------:R-:W-:-:S11]  /*1130*/  DMUL R6, R82, R2 ;  /* 0x0000000252067228 */ /* 0x000fd60000000000 */
.L_x_10:
[----:B------:R-:W-:Y:S05]  /*1140*/  BSYNC.RECONVERGENT B1 ;  /* 0x0000000000017941 */ /* 0x000fea0003800200 */
.L_x_9:
[----:B------:R-:W-:Y:S01]  /*1150*/  DMUL R16, R54, UR10 ;  /* 0x0000000a36107c28 */ /* 0x000fe20008000000 */
[----:B------:R-:W-:Y:S01]  /*1160*/  IMAD.MOV.U32 R14, RZ, RZ, 0x0 ;  /* 0x00000000ff0e7424 */ /* 0x000fe200078e00ff */
[----:B------:R-:W-:Y:S01]  /*1170*/  BSSY.RECONVERGENT B1, `(.L_x_13) ;  /* 0x0000019000017945 */ /* 0x000fe20003800200 */
[----:B------:R-:W-:-:S03]  /*1180*/  IMAD.MOV.U32 R15, RZ, RZ, 0x3fd80000 ;  /* 0x3fd80000ff0f7424 */ /* 0x000fc600078e00ff */
[----:B------:R-:W0:Y:S04]  /*1190*/  MUFU.RSQ64H R71, R17 ;  /* 0x0000001100477308 */ /* 0x000e280000001c00 */
[----:B------:R-:W-:-:S05]  /*11a0*/  VIADD R70, R17, 0xfcb00000 ;  /* 0xfcb0000011467836 */ /* 0x000fca0000000000 */
[----:B------:R-:W-:Y:S01]  /*11b0*/  ISETP.GE.U32.AND P1, PT, R70, 0x7ca00000, PT ;  /* 0x7ca000004600780c */ /* 0x000fe20003f26070 */
[----:B0-----:R-:W-:-:S08]  /*11c0*/  DMUL R12, R70, R70 ;  /* 0x00000046460c7228 */ /* 0x001fd00000000000 */
[----:B------:R-:W-:-:S08]  /*11d0*/  DFMA R12, R16, -R12, 1 ;  /* 0x3ff00000100c742b */ /* 0x000fd0000000080c */
[----:B------:R-:W-:Y:S02]  /*11e0*/  DFMA R14, R12, R14, 0.5 ;  /* 0x3fe000000c0e742b */ /* 0x000fe4000000000e */
[----:B------:R-:W-:-:S08]  /*11f0*/  DMUL R12, R70, R12 ;  /* 0x0000000c460c7228 */ /* 0x000fd00000000000 */
[----:B------:R-:W-:-:S08]  /*1200*/  DFMA R12, R14, R12, R70 ;  /* 0x0000000c0e0c722b */ /* 0x000fd00000000046 */
[----:B------:R-:W-:Y:S02]  /*1210*/  DMUL R68, R16, R12 ;  /* 0x0000000c10447228 */ /* 0x000fe40000000000 */
[----:B------:R-:W-:Y:S02]  /*1220*/  VIADD R67, R13, 0xfff00000 ;  /* 0xfff000000d437836 */ /* 0x000fe40000000000 */
[----:B------:R-:W-:-:S04]  /*1230*/  IMAD.MOV.U32 R66, RZ, RZ, R12 ;  /* 0x000000ffff427224 */ /* 0x000fc800078e000c */
[----:B------:R-:W-:-:S08]  /*1240*/  DFMA R58, R68, -R68, R16 ;  /* 0x80000044443a722b */ /* 0x000fd00000000010 */
[----:B------:R-:W-:Y:S01]  /*1250*/  DFMA R56, R58, R66, R68 ;  /* 0x000000423a38722b */ /* 0x000fe20000000044 */
[----:B------:R-:W-:Y:S10]  /*1260*/  @!P1 BRA `(.L_x_14) ;  /* 0x0000000000249947 */ /* 0x000ff40003800000 */
[----:B------:R-:W-:Y:S01]  /*1270*/  IMAD.MOV.U32 R66, RZ, RZ, R12 ;  /* 0x000000ffff427224 */ /* 0x000fe200078e000c */
[----:B------:R-:W-:Y:S01]  /*1280*/  MOV R12, 0x12e0 ;  /* 0x000012e0000c7802 */ /* 0x000fe20000000f00 */
[----:B------:R-:W-:Y:S02]  /*1290*/  IMAD.MOV.U32 R14, RZ, RZ, R16 ;  /* 0x000000ffff0e7224 */ /* 0x000fe400078e0010 */
[----:B------:R-:W-:Y:S02]  /*12a0*/  IMAD.MOV.U32 R15, RZ, RZ, R17 ;  /* 0x000000ffff0f7224 */ /* 0x000fe400078e0011 */
[----:B------:R-:W-:Y:S02]  /*12b0*/  IMAD.MOV.U32 R16, RZ, RZ, R58 ;  /* 0x000000ffff107224 */ /* 0x000fe400078e003a */
[----:B------:R-:W-:-:S07]  /*12c0*/  IMAD.MOV.U32 R17, RZ, RZ, R59 ;  /* 0x000000ffff117224 */ /* 0x000fce00078e003b */
[----:B------:R-:W-:Y:S05]  /*12d0*/  CALL.REL.NOINC `($__internal_2_$__cuda_sm20_dsqrt_rn_f64_mediumpath_v1) ;  /* 0x0000004000807944 */ /* 0x000fea0003c00000 */
[----:B------:R-:W-:Y:S02]  /*12e0*/  IMAD.MOV.U32 R56, RZ, RZ, R16 ;  /* 0x000000ffff387224 */ /* 0x000fe400078e0010 */
[----:B------:R-:W-:-:S07]  /*12f0*/  IMAD.MOV.U32 R57, RZ, RZ, R17 ;  /* 0x000000ffff397224 */ /* 0x000fce00078e0011 */
.L_x_14:
[----:B------:R-:W-:Y:S05]  /*1300*/  BSYNC.RECONVERGENT B1 ;  /* 0x0000000000017941 */ /* 0x000fea0003800200 */
.L_x_13:
        /* <DEDUP_REMOVED lines=27> */
.L_x_16:
[----:B------:R-:W-:Y:S05]  /*14c0*/  BSYNC.RECONVERGENT B1 ;  /* 0x0000000000017941 */ /* 0x000fea0003800200 */
.L_x_15:
[----:B------:R-:W-:-:S04]  /*14d0*/  UISETP.NE.U32.AND UP0, UPT, UR48, 0x2, UPT ;  /* 0x000000023000788c */ /* 0x000fc8000bf05070 */
[----:B------:R-:W-:-:S09]  /*14e0*/  UISETP.NE.AND.EX UP0, UPT, UR49, URZ, UPT, UP0 ;  /* 0x000000ff3100728c */ /* 0x000fd2000bf05300 */
[----:B------:R-:W-:Y:S05]  /*14f0*/  BRA.U !UP0, `(.L_x_17) ;  /* 0x0000000508307547 */ /* 0x000fea000b800000 */
[----:B------:R-:W-:Y:S01]  /*1500*/  UISETP.NE.U32.AND UP0, UPT, UR48, 0x1, UPT ;  /* 0x000000013000788c */ /* 0x000fe2000bf05070 */
[----:B------:R-:W-:Y:S02]  /*1510*/  IMAD.MOV.U32 R12, RZ, RZ, 0x0 ;  /* 0x00000000ff0c7424 */ /* 0x000fe400078e00ff */
[----:B------:R-:W-:Y:S01]  /*1520*/  IMAD.MOV.U32 R13, RZ, RZ, 0x3ff00000 ;  /* 0x3ff00000ff0d7424 */ /* 0x000fe200078e00ff */
[----:B------:R-:W-:-:S09]  /*1530*/  UISETP.NE.AND.EX UP0, UPT, UR49, URZ, UPT, UP0 ;  /* 0x000000ff3100728c */ /* 0x000fd2000bf05300 */
[----:B------:R-:W-:Y:S05]  /*1540*/  BRA.U UP0, `(.L_x_18) ;  /* 0x0000000900a87547 */ /* 0x000fea000b800000 */
[----:B------:R-:W-:Y:S01]  /*1550*/  DMUL R12, R58, R58 ;  /* 0x0000003a3a0c7228 */ /* 0x000fe20000000000 */
[----:B------:R-:W-:Y:S01]  /*1560*/  UMOV UR8, 0xd9d7bdbb ;  /* 0xd9d7bdbb00087882 */ /* 0x000fe20000000000 */
[----:B------:R-:W-:Y:S01]  /*1570*/  UMOV UR9, 0x3ddb7cdf ;  /* 0x3ddb7cdf00097882 */ /* 0x000fe20000000000 */
[----:B------:R-:W-:Y:S01]  /*1580*/  IMAD.MOV.U32 R14, RZ, RZ, 0x1 ;  /* 0x00000001ff0e7424 */ /* 0x000fe200078e00ff */
[----:B------:R-:W-:Y:S04]  /*1590*/  BSSY.RECONVERGENT B2, `(.L_x_19) ;  /* 0x0000017000027945 */ /* 0x000fe80003800200 */
[----:B------:R-:W-:-:S08]  /*15a0*/  DFMA R12, R56, R56, R12 ;  /* 0x00000038380c722b */ /* 0x000fd0000000000c */
[----:B------:R-:W-:-:S06]  /*15b0*/  DADD R68, R12, UR8 ;  /* 0x000000080c447e29 */ /* 0x000fcc0008000000 */
[----:B------:R-:W0:Y:S02]  /*15c0*/  MUFU.RCP64H R15, R69 ;  /* 0x00000045000f7308 */ /* 0x000e240000001800 */
[----:B0-----:R-:W-:-:S08]  /*15d0*/  DFMA R12, -R68, R14, 1 ;  /* 0x3ff00000440c742b */ /* 0x001fd0000000010e */
[----:B------:R-:W-:Y:S02]  /*15e0*/  DFMA R16, R12, R12, R12 ;  /* 0x0000000c0c10722b */ /* 0x000fe4000000000c */
[----:B------:R-:W-:-:S06]  /*15f0*/  DMUL R12, R2, R2 ;  /* 0x00000002020c7228 */ /* 0x000fcc0000000000 */
[----:B------:R-:W-:Y:S02]  /*1600*/  DFMA R16, R14, R16, R14 ;  /* 0x000000100e10722b */ /* 0x000fe4000000000e */
[----:B------:R-:W-:-:S06]  /*1610*/  DFMA R12, R76, R76, R12 ;  /* 0x0000004c4c0c722b */ /* 0x000fcc000000000c */
[----:B------:R-:W-:Y:S02]  /*1620*/  DFMA R14, -R68, R16, 1 ;  /* 0x3ff00000440e742b */ /* 0x000fe40000000110 */
[----:B------:R-:W-:-:S06]  /*1630*/  DFMA R12, R60, R60, R12 ;  /* 0x0000003c3c0c722b */ /* 0x000fcc000000000c */
[----:B------:R-:W-:Y:S02]  /*1640*/  DFMA R14, R16, R14, R16 ;  /* 0x0000000e100e722b */ /* 0x000fe40000000010 */
[----:B------:R-:W-:-:S08]  /*1650*/  DFMA R66, R62, R62, R12 ;  /* 0x0000003e3e42722b */ /* 0x000fd0000000000c */
[----:B------:R-:W-:Y:S02]  /*1660*/  DMUL R16, R66, R14 ;  /* 0x0000000e42107228 */ /* 0x000fe40000000000 */
[----:B------:R-:W-:-:S06]  /*1670*/  FSETP.GEU.AND P2, PT, |R67|, 6.5827683646048100446e-37, PT ;  /* 0x036000004300780b */ /* 0x000fcc0003f4e200 */
[----:B------:R-:W-:-:S08]  /*1680*/  DFMA R12, -R68, R16, R66 ;  /* 0x00000010440c722b */ /* 0x000fd00000000142 */
[----:B------:R-:W-:-:S10]  /*1690*/  DFMA R16, R14, R12, R16 ;  /* 0x0000000c0e10722b */ /* 0x000fd40000000010 */
[----:B------:R-:W-:-:S05]  /*16a0*/  FFMA R11, RZ, R69, R17 ;  /* 0x00000045ff0b7223 */ /* 0x000fca0000000011 */
[----:B------:R-:W-:-:S13]  /*16b0*/  FSETP.GT.AND P1, PT, |R11|, 1.469367938527859385e-39, PT ;  /* 0x001000000b00780b */ /* 0x000fda0003f24200 */
[----:B------:R-:W-:Y:S05]  /*16c0*/  @P1 BRA P2, `(.L_x_20) ;  /* 0x00000000000c1947 */ /* 0x000fea0001000000 */
[----:B------:R-:W-:Y:S01]  /*16d0*/  IMAD.MOV.U32 R70, RZ, RZ, R68 ;  /* 0x000000ffff467224 */ /* 0x000fe200078e0044 */
[----:B------:R-:W-:-:S07]  /*16e0*/  MOV R12, 0x1700 ;  /* 0x00001700000c7802 */ /* 0x000fce0000000f00 */
[----:B------:R-:W-:Y:S05]  /*16f0*/  CALL.REL.NOINC `($__internal_1_$__cuda_sm20_div_rn_f64_full) ;  /* 0x0000003800107944 */ /* 0x000fea0003c00000 */
.L_x_20:
[----:B------:R-:W-:Y:S05]  /*1700*/  BSYNC.RECONVERGENT B2 ;  /* 0x0000000000027941 */ /* 0x000fea0003800200 */
.L_x_19:
[----:B------:R-:W-:Y:S01]  /*1710*/  DSETP.MIN.AND P1, P2, R16, 1, PT ;  /* 0x3ff000001000742a */ /* 0x000fe20003a20000 */
[----:B------:R-:W-:Y:S01]  /*1720*/  IMAD.MOV.U32 R11, RZ, RZ, R17 ;  /* 0x000000ffff0b7224 */ /* 0x000fe200078e0011 */
[----:B------:R-:W-:Y:S01]  /*1730*/  UMOV UR8, 0xd2f1a9fc ;  /* 0xd2f1a9fc00087882 */ /* 0x000fe20000000000 */
[----:B------:R-:W-:Y:S01]  /*1740*/  IMAD.MOV.U32 R14, RZ, RZ, 0x80000 ;  /* 0x00080000ff0e7424 */ /* 0x000fe200078e00ff */
[----:B------:R-:W-:Y:S01]  /*1750*/  UMOV UR9, 0x3f50624d ;  /* 0x3f50624d00097882 */ /* 0x000fe20000000000 */
[----:B------:R-:W-:Y:S01]  /*1760*/  IMAD.MOV.U32 R15, RZ, RZ, 0x3fd80000 ;  /* 0x3fd80000ff0f7424 */ /* 0x000fe200078e00ff */
[----:B------:R-:W-:Y:S01]  /*1770*/  FSEL R13, R11, 1.875, P1 ;  /* 0x3ff000000b0d7808 */ /* 0x000fe20000800000 */
[----:B------:R-:W-:Y:S01]  /*1780*/  UMOV UR5, UR9 ;  /* 0x0000000900057c82 */ /* 0x000fe20008000000 */
[----:B------:R-:W-:Y:S01]  /*1790*/  SEL R12, R16, RZ, P1 ;  /* 0x000000ff100c7207 */ /* 0x000fe20000800000 */
[----:B------:R-:W-:Y:S05]  /*17a0*/  BSSY.RECONVERGENT B1, `(.L_x_21) ;  /* 0x0000020000017945 */ /* 0x000fea0003800200 */
[----:B------:R-:W-:Y:S01]  /*17b0*/  @P2 LOP3.LUT R13, R14, 0x3ff00000, RZ, 0xfc, !PT ;  /* 0x3ff000000e0d2812 */ /* 0x000fe200078efcff */
[----:B------:R-:W-:-:S04]  /*17c0*/  IMAD.U32 R14, RZ, RZ, UR5 ;  /* 0x00000005ff0e7e24 */ /* 0x000fc8000f8e00ff */
[----:B------:R-:W-:Y:S01]  /*17d0*/  IMAD.MOV.U32 R11, RZ, RZ, R13 ;  /* 0x000000ffff0b7224 */ /* 0x000fe200078e000d */
[----:B------:R-:W-:-:S06]  /*17e0*/  DSETP.MAX.AND P1, P2, R12, UR8, PT ;  /* 0x000000080c007e2a */ /* 0x000fcc000ba2f000 */
[----:B------:R-:W-:Y:S02]  /*17f0*/  FSEL R17, R11, UR5, P1 ;  /* 0x000000050b117c08 */ /* 0x000fe40008800000 */
[----:B------:R-:W-:-:S06]  /*1800*/  SEL R16, R12, UR8, P1 ;  /* 0x000000080c107c07 */ /* 0x000fcc0008800000 */
[----:B------:R-:W-:Y:S01]  /*1810*/  @P2 LOP3.LUT R17, R14, 0x80000, RZ, 0xfc, !PT ;  /* 0x000800000e112812 */ /* 0x000fe200078efcff */
[----:B------:R-:W-:-:S03]  /*1820*/  IMAD.MOV.U32 R14, RZ, RZ, 0x0 ;  /* 0x00000000ff0e7424 */ /* 0x000fc600078e00ff */
[----:B------:R-:W0:Y:S01]  /*1830*/  MUFU.RSQ64H R71, R17 ;  /* 0x0000001100477308 */ /* 0x000e220000001c00 */
        /* <DEDUP_REMOVED lines=22> */
.L_x_22:
[----:B------:R-:W-:Y:S05]  /*19a0*/  BSYNC.RECONVERGENT B1 ;  /* 0x0000000000017941 */ /* 0x000fea0003800200 */
.L_x_21:
[----:B------:R-:W-:Y:S05]  /*19b0*/  BRA `(.L_x_18) ;  /* 0x00000004008c7947 */ /* 0x000fea0003800000 */
.L_x_17:
[----:B------:R-:W-:Y:S01]  /*19c0*/  DMUL R12, R58, R58 ;  /* 0x0000003a3a0c7228 */ /* 0x000fe20000000000 */
[----:B------:R-:W-:Y:S01]  /*19d0*/  UMOV UR8, 0xd9d7bdbb ;  /* 0xd9d7bdbb00087882 */ /* 0x000fe20000000000 */
[----:B------:R-:W-:Y:S01]  /*19e0*/  UMOV UR9, 0x3ddb7cdf ;  /* 0x3ddb7cdf00097882 */ /* 0x000fe20000000000 */
[----:B------:R-:W-:Y:S01]  /*19f0*/  DMUL R16, R2, R2 ;  /* 0x0000000202107228 */ /* 0x000fe20000000000 */
[----:B------:R-:W-:Y:S04]  /*1a00*/  BSSY.RECONVERGENT B2, `(.L_x_23) ;  /* 0x0000017000027945 */ /* 0x000fe80003800200 */
[----:B------:R-:W-:-:S03]  /*1a10*/  DFMA R12, R56, R56, R12 ;  /* 0x00000038380c722b */ /* 0x000fc6000000000c */
[----:B------:R-:W-:-:S05]  /*1a20*/  DFMA R16, R76, R76, R16 ;  /* 0x0000004c4c10722b */ /* 0x000fca0000000010 */
[----:B------:R-:W-:Y:S01]  /*1a30*/  DADD R68, R12, UR8 ;  /* 0x000000080c447e29 */ /* 0x000fe20008000000 */
[----:B------:R-:W-:Y:S02]  /*1a40*/  IMAD.MOV.U32 R12, RZ, RZ, 0x1 ;  /* 0x00000001ff0c7424 */ /* 0x000fe400078e00ff */
[----:B------:R-:W-:-:S03]  /*1a50*/  DFMA R16, R60, R60, R16 ;  /* 0x0000003c3c10722b */ /* 0x000fc60000000010 */
[----:B------:R-:W0:Y:S05]  /*1a60*/  MUFU.RCP64H R13, R69 ;  /* 0x00000045000d7308 */ /* 0x000e2a0000001800 */
[----:B------:R-:W-:-:S10]  /*1a70*/  DFMA R66, R62, R62, R16 ;  /* 0x0000003e3e42722b */ /* 0x000fd40000000010 */
[----:B------:R-:W-:Y:S01]  /*1a80*/  FSETP.GEU.AND P2, PT, |R67|, 6.5827683646048100446e-37, PT ;  /* 0x036000004300780b */ /* 0x000fe20003f4e200 */
[----:B0-----:R-:W-:-:S08]  /*1a90*/  DFMA R14, -R68, R12, 1 ;  /* 0x3ff00000440e742b */ /* 0x001fd0000000010c */
[----:B------:R-:W-:-:S08]  /*1aa0*/  DFMA R14, R14, R14, R14 ;  /* 0x0000000e0e0e722b */ /* 0x000fd0000000000e */
[----:B------:R-:W-:-:S08]  /*1ab0*/  DFMA R14, R12, R14, R12 ;  /* 0x0000000e0c0e722b */ /* 0x000fd0000000000c */
[----:B------:R-:W-:-:S08]  /*1ac0*/  DFMA R12, -R68, R14, 1 ;  /* 0x3ff00000440c742b */ /* 0x000fd0000000010e */
[----:B------:R-:W-:-:S08]  /*1ad0*/  DFMA R12, R14, R12, R14 ;  /* 0x0000000c0e0c722b */ /* 0x000fd0000000000e */
[----:B------:R-:W-:-:S08]  /*1ae0*/  DMUL R16, R66, R12 ;  /* 0x0000000c42107228 */ /* 0x000fd00000000000 */
        /* <DEDUP_REMOVED lines=8> */
.L_x_24:
[----:B------:R-:W-:Y:S05]  /*1b70*/  BSYNC.RECONVERGENT B2 ;  /* 0x0000000000027941 */ /* 0x000fea0003800200 */
.L_x_23:
[----:B------:R-:W0:Y:S01]  /*1b80*/  MUFU.RSQ64H R71, R17 ;  /* 0x0000001100477308 */ /* 0x000e220000001c00 */
[----:B------:R-:W-:Y:S01]  /*1b90*/  VIADD R70, R17, 0xfcb00000 ;  /* 0xfcb0000011467836 */ /* 0x000fe20000000000 */
[----:B------:R-:W-:Y:S01]  /*1ba0*/  BSSY.RECONVERGENT B1, `(.L_x_25) ;  /* 0x0000018000017945 */ /* 0x000fe20003800200 */
[----:B------:R-:W-:Y:S02]  /*1bb0*/  IMAD.MOV.U32 R14, RZ, RZ, 0x0 ;  /* 0x00000000ff0e7424 */ /* 0x000fe400078e00ff */
[----:B------:R-:W-:Y:S01]  /*1bc0*/  IMAD.MOV.U32 R15, RZ, RZ, 0x3fd80000 ;  /* 0x3fd80000ff0f7424 */ /* 0x000fe200078e00ff */
[----:B------:R-:W-:Y:S01]  /*1bd0*/  ISETP.GE.U32.AND P1, PT, R70, 0x7ca00000, PT ;  /* 0x7ca000004600780c */ /* 0x000fe20003f26070 */
[----:B0-----:R-:W-:-:S08]  /*1be0*/  DMUL R12, R70, R70 ;  /* 0x00000046460c7228 */ /* 0x001fd00000000000 */
[----:B------:R-:W-:-:S08]  /*1bf0*/  DFMA R12, -R12, R16, 1 ;  /* 0x3ff000000c0c742b */ /* 0x000fd00000000110 */
        /* <DEDUP_REMOVED lines=18> */
.L_x_26:
[----:B------:R-:W-:Y:S05]  /*1d20*/  BSYNC.RECONVERGENT B1 ;  /* 0x0000000000017941 */ /* 0x000fea0003800200 */
.L_x_25:
[----:B------:R-:W-:Y:S01]  /*1d30*/  UMOV UR8, 0x47ae147b ;  /* 0x47ae147b00087882 */ /* 0x000fe20000000000 */
[----:B------:R-:W-:Y:S01]  /*1d40*/  UMOV UR9, 0x3f847ae1 ;  /* 0x3f847ae100097882 */ /* 0x000fe20000000000 */
[----:B------:R-:W-:Y:S01]  /*1d50*/  IMAD.MOV.U32 R11, RZ, RZ, RZ ;  /* 0x000000ffff0b7224 */ /* 0x000fe200078e00ff */
[----:B------:R-:W-:Y:S01]  /*1d60*/  DADD R12, R12, -UR8 ;  /* 0x800000080c0c7e29 */ /* 0x000fe20008000000 */
[----:B------:R-:W-:Y:S07]  /*1d70*/  BSSY.RECONVERGENT B1, `(.L_x_18) ;  /* 0x0000027000017945 */ /* 0x000fee0003800200 */
[----:B------:R-:W-:-:S02]  /*1d80*/  DSETP.MAX.AND P1, P2, RZ, R12, PT ;  /* 0x0000000cff00722a */ /* 0x000fc40003a2f000 */
[----:B------:R-:W-:-:S04]  /*1d90*/  IMAD.MOV.U32 R14, RZ, RZ, R13 ;  /* 0x000000ffff0e7224 */ /* 0x000fc800078e000d */
[C---:B------:R-:W-:Y:S02]  /*1da0*/  SEL R12, R11.reuse, R12, P1 ;  /* 0x0000000c0b0c7207 */ /* 0x040fe40000800000 */
[----:B------:R-:W-:-:S06]  /*1db0*/  FSEL R15, R11, R14, P1 ;  /* 0x0000000e0b0f7208 */ /* 0x000fcc0000800000 */
[----:B------:R-:W-:Y:S01]  /*1dc0*/  @P2 LOP3.LUT R15, R14, 0x80000, RZ, 0xfc, !PT ;  /* 0x000800000e0f2812 */ /* 0x000fe200078efcff */
[----:B------:R-:W-:-:S04]  /*1dd0*/  IMAD.MOV.U32 R14, RZ, RZ, 0x80000 ;  /* 0x00080000ff0e7424 */ /* 0x000fc800078e00ff */
[----:B------:R-:W-:Y:S02]  /*1de0*/  IMAD.MOV.U32 R13, RZ, RZ, R15 ;  /* 0x000000ffff0d7224 */ /* 0x000fe400078e000f */
[----:B------:R-:W-:-:S04]  /*1df0*/  IMAD.MOV.U32 R15, RZ, RZ, 0x3fd80000 ;  /* 0x3fd80000ff0f7424 */ /* 0x000fc800078e00ff */
[----:B------:R-:W-:-:S08]  /*1e00*/  DADD R12, R12, UR8 ;  /* 0x000000080c0c7e29 */ /* 0x000fd00008000000 */
[----:B------:R-:W-:Y:S02]  /*1e10*/  DSETP.MIN.AND P1, P2, R12, 1, PT ;  /* 0x3ff000000c00742a */ /* 0x000fe40003a20000 */
[----:B------:R-:W-:-:S04]  /*1e20*/  IMAD.MOV.U32 R11, RZ, RZ, R13 ;  /* 0x000000ffff0b7224 */ /* 0x000fc800078e000d */
[----:B------:R-:W-:Y:S02]  /*1e30*/  SEL R16, R12, RZ, P1 ;  /* 0x000000ff0c107207 */ /* 0x000fe40000800000 */
[----:B------:R-:W-:-:S06]  /*1e40*/  FSEL R17, R11, 1.875, P1 ;  /* 0x3ff000000b117808 */ /* 0x000fcc0000800000 */
        /* <DEDUP_REMOVED lines=25> */
.L_x_27:
[----:B------:R-:W-:Y:S05]  /*1fe0*/  BSYNC.RECONVERGENT B1 ;  /* 0x0000000000017941 */ /* 0x000fea0003800200 */
.L_x_18:
[----:B------:R-:W-:Y:S02]  /*1ff0*/  DADD R14, R56, R76 ;  /* 0x00000000380e7229 */ /* 0x000fe4000000004c */
[----:B------:R-:W-:Y:S02]  /*2000*/  DADD R16, R58, R2 ;  /* 0x000000003a107229 */ /* 0x000fe40000000002 */
[----:B------:R-:W-:Y:S02]  /*2010*/  DADD R56, -R56, R76 ;  /* 0x0000000038387229 */ /* 0x000fe4000000014c */
[----:B------:R-:W-:-:S04]  /*2020*/  DADD R58, -R58, R2 ;  /* 0x000000003a3a7229 */ /* 0x000fc80000000102 */
[----:B------:R-:W-:Y:S01]  /*2030*/  DSETP.MAX.AND P1, P2, R14, R16, PT ;  /* 0x000000100e00722a */ /* 0x000fe20003a2f000 */
[----:B------:R-:W-:Y:S02]  /*2040*/  IMAD.MOV.U32 R11, RZ, RZ, R14 ;  /* 0x000000ffff0b7224 */ /* 0x000fe400078e000e */
[----:B------:R-:W-:Y:S01]  /*2050*/  IMAD.MOV.U32 R14, RZ, RZ, R16 ;  /* 0x000000ffff0e7224 */ /* 0x000fe200078e0010 */
[----:B------:R-:W-:Y:S01]  /*2060*/  DSETP.MIN.AND P3, P4, R56, R58, PT ;  /* 0x0000003a3800722a */ /* 0x000fe20003c60000 */
[----:B------:R-:W-:Y:S01]  /*2070*/  IMAD.MOV.U32 R16, RZ, RZ, R56 ;  /* 0x000000ffff107224 */ /* 0x000fe200078e0038 */
[----:B------:R-:W-:Y:S01]  /*2080*/  FSEL R15, R15, R17, P1 ;  /* 0x000000110f0f7208 */ /* 0x000fe20000800000 */
[----:B------:R-:W-:Y:S01]  /*2090*/  IMAD.MOV.U32 R61, RZ, RZ, R58 ;  /* 0x000000ffff3d7224 */ /* 0x000fe200078e003a */
[----:B------:R-:W-:Y:S02]  /*20a0*/  SEL R14, R11, R14, P1 ;  /* 0x0000000e0b0e7207 */ /* 0x000fe40000800000 */
[----:B------:R-:W-:-:S02]  /*20b0*/  FSEL R57, R57, R59, P3 ;  /* 0x0000003b39397208 */ /* 0x000fc40001800000 */
[----:B------:R-:W-:Y:S02]  /*20c0*/  SEL R16, R16, R61, P3 ;  /* 0x0000003d10107207 */ /* 0x000fe40001800000 */
[----:B------:R-:W-:-:S04]  /*20d0*/  @P2 LOP3.LUT R15, R17, 0x80000, RZ, 0xfc, !PT ;  /* 0x00080000110f2812 */ /* 0x000fc800078efcff */
[----:B------:R-:W-:Y:S02]  /*20e0*/  @P4 LOP3.LUT R57, R59, 0x80000, RZ, 0xfc, !PT ;  /* 0x000800003b394812 */ /* 0x000fe400078efcff */
[----:B------:R-:W-:-:S03]  /*20f0*/  DSETP.GEU.AND P2, PT, R14, RZ, PT ;  /* 0x000000ff0e00722a */ /* 0x000fc60003f4e000 */
[----:B------:R-:W-:-:S03]  /*2100*/  IMAD.MOV.U32 R17, RZ, RZ, R57 ;  /* 0x000000ffff117224 */ /* 0x000fc600078e0039 */
[----:B------:R-:W-:Y:S02]  /*2110*/  FSEL R14, R14, RZ, P2 ;  /* 0x000000ff0e0e7208 */ /* 0x000fe40001000000 */
[----:B------:R-:W-:Y:S01]  /*2120*/  FSEL R15, R15, RZ, P2 ;  /* 0x000000ff0f0f7208 */ /* 0x000fe20001000000 */
[----:B------:R-:W-:-:S06]  /*2130*/  DSETP.GT.AND P1, PT, R16, RZ, PT ;  /* 0x000000ff1000722a */ /* 0x000fcc0003f24000 */
[----:B------:R-:W-:Y:S02]  /*2140*/  FSEL R16, R16, RZ, !P1 ;  /* 0x000000ff10107208 */ /* 0x000fe40004800000 */
[----:B------:R-:W-:-:S06]  /*2150*/  FSEL R17, R17, RZ, !P1 ;  /* 0x000000ff11117208 */ /* 0x000fcc0004800000 */
[----:B------:R-:W-:-:S08]  /*2160*/  DADD R66, R14, -R16 ;  /* 0x000000000e427229 */ /* 0x000fd00000000810 */
[----:B------:R-:W-:-:S14]  /*2170*/  DSETP.GEU.AND P1, PT, R66, UR6, PT ;  /* 0x0000000642007e2a */ /* 0x000fdc000bf2e000 */
[----:B------:R-:W-:Y:S01]  /*2180*/  @!P1 DMUL R56, R82, R82 ;  /* 0x0000005252389228 */ /* 0x000fe20000000000 */
[----:B------:R-:W-:Y:S01]  /*2190*/  @!P1 CS2R R58, SRZ ;  /* 0x00000000003a9805 */ /* 0x000fe2000001ff00 */
[----:B------:R-:W-:Y:S01]  /*21a0*/  @!P1 DMUL R64, R32, 0.5 ;  /* 0x3fe0000020409828 */ /* 0x000fe20000000000 */
[----:B------:R-:W-:Y:S02]  /*21b0*/  @!P1 CS2R R60, SRZ ;  /* 0x00000000003c9805 */ /* 0x000fe4000001ff00 */
[----:B------:R-:W-:-:S03]  /*21c0*/  @!P1 CS2R R62, SRZ ;  /* 0x00000000003e9805 */ /* 0x000fc6000001ff00 */
[----:B------:R-:W-:-:S08]  /*21d0*/  @!P1 DFMA R56, R54, R54, R56 ;  /* 0x000000363638922b */ /* 0x000fd00000000038 */
[----:B------:R-:W-:Y:S01]  /*21e0*/  @!P1 DMUL R64, R56, R64 ;  /* 0x0000004038409228 */ /* 0x000fe20000000000 */
[----:B------:R-:W-:Y:S01]  /*21f0*/  @!P1 CS2R R56, SRZ ;  /* 0x0000000000389805 */ /* 0x000fe2000001ff00 */
[----:B------:R-:W-:Y:S09]  /*2200*/  @!P1 BRA `(.L_x_4) ;  /* 0x00000004004c9947 */ /* 0x000ff20003800000 */
[----:B------:R-:W-:Y:S01]  /*2210*/  UMOV UR8, 0xe48e0530 ;  /* 0xe48e053000087882 */ /* 0x000fe20000000000 */
[----:B------:R-:W-:Y:S01]  /*2220*/  UMOV UR9, 0x2b2bff2e ;  /* 0x2b2bff2e00097882 */ /* 0x000fe20000000000 */
[----:B------:R-:W-:Y:S01]  /*2230*/  IMAD.MOV.U32 R11, RZ, RZ, R67 ;  /* 0x000000ffff0b7224 */ /* 0x000fe200078e0043 */
[----:B------:R-:W-:Y:S01]  /*2240*/  DSETP.MAX.AND P1, P2, R66, UR8, PT ;  /* 0x0000000842007e2a */ /* 0x000fe2000ba2f000 */
[----:B------:R-:W-:Y:S01]  /*2250*/  UMOV UR5, UR9 ;  /* 0x0000000900057c82 */ /* 0x000fe20008000000 */
[----:B------:R-:W-:Y:S04]  /*2260*/  BSSY.RECONVERGENT B1, `(.L_x_28) ;  /* 0x000001e000017945 */ /* 0x000fe80003800200 */
[----:B------:R-:W-:Y:S01]  /*2270*/  FSEL R65, R11, UR5, P1 ;  /* 0x000000050b417c08 */ /* 0x000fe20008800000 */
[----:B------:R-:W-:Y:S01]  /*2280*/  IMAD.U32 R11, RZ, RZ, UR5 ;  /* 0x00000005ff0b7e24 */ /* 0x000fe2000f8e00ff */
[----:B------:R-:W-:-:S06]  /*2290*/  SEL R64, R66, UR8, P1 ;  /* 0x0000000842407c07 */ /* 0x000fcc0008800000 */
[----:B------:R-:W-:Y:S01]  /*22a0*/  @P2 LOP3.LUT R65, R11, 0x80000, RZ, 0xfc, !PT ;  /* 0x000800000b412812 */ /* 0x000fe200078efcff */
[----:B------:R-:W-:Y:S01]  /*22b0*/  DSETP.MAX.AND P2, P3, R14, -R16, PT ;  /* 0x800000100e00722a */ /* 0x000fe20003b4f000 */
[----:B------:R-:W-:Y:S02]  /*22c0*/  IMAD.MOV.U32 R11, RZ, RZ, R15 ;  /* 0x000000ffff0b7224 */ /* 0x000fe400078e000f */
[----:B------:R-:W0:Y:S01]  /*22d0*/  MUFU.RCP64H R59, R65 ;  /* 0x00000041003b7308 */ /* 0x000e220000001800 */
[----:B------:R-:W-:-:S05]  /*22e0*/  VIADD R58, R65, 0x300402 ;  /* 0x00300402413a7836 */ /* 0x000fca0000000000 */
[----:B------:R-:W-:Y:S01]  /*22f0*/  FSETP.GEU.AND P1, PT, |R58|, 5.8789094863358348022e-39, PT ;  /* 0x004004023a00780b */ /* 0x000fe20003f2e200 */
[----:B0-----:R-:W-:-:S08]  /*2300*/  DFMA R56, -R64, R58, 1 ;  /* 0x3ff000004038742b */ /* 0x001fd0000000013a */
[----:B------:R-:W-:-:S08]  /*2310*/  DFMA R56, R56, R56, R56 ;  /* 0x000000383838722b */ /* 0x000fd00000000038 */
[----:B------:R-:W-:Y:S01]  /*2320*/  DFMA R56, R58, R56, R58 ;  /* 0x000000383a38722b */ /* 0x000fe2000000003a */
[----:B------:R-:W-:-:S07]  /*2330*/  IMAD.MOV.U32 R58, RZ, RZ, R16 ;  /* 0x000000ffff3a7224 */ /* 0x000fce00078e0010 */
[----:B------:R-:W-:-:S08]  /*2340*/  DFMA R60, -R64, R56, 1 ;  /* 0x3ff00000403c742b */ /* 0x000fd00000000138 */
[----:B------:R-:W-:Y:S01]  /*2350*/  DFMA R56, R56, R60, R56 ;  /* 0x0000003c3838722b */ /* 0x000fe20000000038 */
[----:B------:R-:W-:-:S05]  /*2360*/  IMAD.MOV.U32 R60, RZ, RZ, R17 ;  /* 0x000000ffff3c7224 */ /* 0x000fca00078e0011 */
[----:B------:R-:W-:Y:S01]  /*2370*/  FSEL R63, R11, -R60, P2 ;  /* 0x8000003c0b3f7208 */ /* 0x000fe20001000000 */
[----:B------:R-:W-:Y:S01]  /*2380*/  IMAD.MOV.U32 R11, RZ, RZ, R14 ;  /* 0x000000ffff0b7224 */ /* 0x000fe200078e000e */
[----:B------:R-:W-:-:S04]  /*2390*/  @P3 LOP3.LUT R63, R60, 0x80000, RZ, 0xfc, !PT ;  /* 0x000800003c3f3812 */ /* 0x000fc800078efcff */
[----:B------:R-:W-:Y:S01]  /*23a0*/  SEL R62, R11, R58, P2 ;  /* 0x0000003a0b3e7207 */ /* 0x000fe20001000000 */
[----:B------:R-:W-:Y:S06]  /*23b0*/  @P1 BRA `(.L_x_29) ;  /* 0x0000000000201947 */ /* 0x000fec0003800000 */
        /* <DEDUP_REMOVED lines=8> */
.L_x_29:
[----:B------:R-:W-:Y:S05]  /*2440*/  BSYNC.RECONVERGENT B1 ;  /* 0x0000000000017941 */ /* 0x000fea0003800200 */
.L_x_28:
[----:B------:R-:W-:Y:S01]  /*2450*/  DADD R58, R6, -R80 ;  /* 0x00000000063a7229 */ /* 0x000fe20000000850 */
[----:B------:R-:W-:Y:S01]  /*2460*/  IMAD.MOV.U32 R68, RZ, RZ, R85 ;  /* 0x000000ffff447224 */ /* 0x000fe200078e0055 */
[----:B------:R-:W-:Y:S01]  /*2470*/  DMUL R6, R2, R6 ;  /* 0x0000000602067228 */ /* 0x000fe20000000000 */
[----:B------:R-:W-:Y:S01]  /*2480*/  IMAD.MOV.U32 R11, RZ, RZ, R96 ;  /* 0x000000ffff0b7224 */ /* 0x000fe200078e0060 */
[----:B------:R-:W-:Y:S02]  /*2490*/  DMUL R60, R82, R2 ;  /* 0x00000002523c7228 */ /* 0x000fe40000000000 */
[----:B------:R-:W-:Y:S02]  /*24a0*/  DMUL R64, R2, R4 ;  /* 0x0000000402407228 */ /* 0x000fe40000000000 */
[----:B------:R-:W-:Y:S02]  /*24b0*/  DMUL R80, R76, R80 ;  /* 0x000000504c507228 */ /* 0x000fe40000000000 */
[----:B------:R-:W-:-:S02]  /*24c0*/  DMUL R6, R16, R6 ;  /* 0x0000000610067228 */ /* 0x000fc40000000000 */
[----:B------:R-:W-:Y:S02]  /*24d0*/  DADD R4, R4, -R78 ;  /* 0x0000000004047229 */ /* 0x000fe4000000084e */
[----:B------:R-:W-:Y:S02]  /*24e0*/  DMUL R60, R16, R60 ;  /* 0x0000003c103c7228 */ /* 0x000fe40000000000 */
[----:B------:R-:W-:Y:S02]  /*24f0*/  DMUL R66, R82, R16 ;  /* 0x0000001052427228 */ /* 0x000fe40000000000 */
[----:B------:R-:W-:Y:S02]  /*2500*/  DMUL R64, R16, R64 ;  /* 0x0000004010407228 */ /* 0x000fe40000000000 */
[----:B------:R-:W-:Y:S02]  /*2510*/  DMUL R78, R76, R78 ;  /* 0x0000004e4c4e7228 */ /* 0x000fe40000000000 */
[----:B------:R-:W-:-:S02]  /*2520*/  DMUL R16, R14, R16 ;  /* 0x000000100e107228 */ /* 0x000fc40000000000 */
[----:B------:R-:W-:Y:S02]  /*2530*/  DMUL R2, R54, R76 ;  /* 0x0000004c36027228 */ /* 0x000fe40000000000 */
[----:B------:R-:W-:Y:S02]  /*2540*/  DSETP.MAX.AND P1, P2, R84, R94, PT ;  /* 0x0000005e5400722a */ /* 0x000fe40003a2f000 */
[----:B------:R-:W-:Y:S02]  /*2550*/  DSETP.MAX.AND P3, P4, R96, R84, PT ;  /* 0x000000546000722a */ /* 0x000fe40003c6f000 */
[C---:B------:R-:W-:Y:S01]  /*2560*/  DFMA R80, R14.reuse, R80, -R6 ;  /* 0x000000500e50722b */ /* 0x040fe20000000806 */
[----:B------:R-:W-:Y:S01]  /*2570*/  IMAD.MOV.U32 R7, RZ, RZ, R94 ;  /* 0x000000ffff077224 */ /* 0x000fe200078e005e */
[----:B------:R-:W-:Y:S01]  /*2580*/  DFMA R64, R14, R78, -R64 ;  /* 0x0000004e0e40722b */ /* 0x000fe20000000840 */
[----:B------:R-:W-:Y:S01]  /*2590*/  IMAD.MOV.U32 R6, RZ, RZ, R84 ;  /* 0x000000ffff067224 */ /* 0x000fe200078e0054 */
[----:B------:R-:W-:-:S02]  /*25a0*/  DMUL R12, R16, R12 ;  /* 0x0000000c100c7228 */ /* 0x000fc40000000000 */
[----:B------:R-:W-:Y:S02]  /*25b0*/  DFMA R2, R14, R2, -R60 ;  /* 0x000000020e02722b */ /* 0x000fe4000000083c */
[----:B------:R-:W-:Y:S01]  /*25c0*/  SEL R6, R6, R7, P1 ;  /* 0x0000000706067207 */ /* 0x000fe20000800000 */
[----:B------:R-:W-:Y:S01]  /*25d0*/  DMUL R60, R54, R14 ;  /* 0x0000000e363c7228 */ /* 0x000fe20000000000 */
[----:B------:R-:W-:Y:S01]  /*25e0*/  IMAD.MOV.U32 R7, RZ, RZ, R85 ;  /* 0x000000ffff077224 */ /* 0x000fe200078e0055 */
[----:B------:R-:W-:Y:S01]  /*25f0*/  DMUL R66, R82, R66 ;  /* 0x0000004252427228 */ /* 0x000fe20000000000 */
[----:B------:R-:W-:Y:S01]  /*2600*/  IMAD.MOV.U32 R14, RZ, RZ, R84 ;  /* 0x000000ffff0e7224 */ /* 0x000fe200078e0054 */
[C---:B------:R-:W-:Y:S01]  /*2610*/  DFMA R4, R12.reuse, R4, R64 ;  /* 0x000000040c04722b */ /* 0x040fe20000000040 */
[----:B------:R-:W-:Y:S01]  /*2620*/  FSEL R15, R97, R68, P3 ;  /* 0x00000044610f7208 */ /* 0x000fe20001800000 */
[----:B------:R-:W-:Y:S01]  /*2630*/  DFMA R58, R12, R58, R80 ;  /* 0x0000003a0c3a722b */ /* 0x000fe20000000050 */
[----:B------:R-:W-:-:S02]  /*2640*/  FSEL R7, R7, R95, P1 ;  /* 0x0000005f07077208 */ /* 0x000fc40000800000 */
[----:B------:R-:W-:Y:S01]  /*2650*/  SEL R14, R11, R14, P3 ;  /* 0x0000000e0b0e7207 */ /* 0x000fe20001800000 */
[----:B------:R-:W-:Y:S01]  /*2660*/  DFMA R60, R54, R60, -R66 ;  /* 0x0000003c363c722b */ /* 0x000fe20000000842 */
[----:B------:R-:W-:Y:S01]  /*2670*/  @P2 LOP3.LUT R7, R95, 0x80000, RZ, 0xfc, !PT ;  /* 0x000800005f072812 */ /* 0x000fe200078efcff */
[----:B------:R-:W-:Y:S01]  /*2680*/  DMUL R4, R4, R56 ;  /* 0x0000003804047228 */ /* 0x000fe20000000000 */
[----:B------:R-:W-:-:S05]  /*2690*/  @P4 LOP3.LUT R15, R68, 0x80000, RZ, 0xfc, !PT ;  /* 0x00080000440f4812 */ /* 0x000fca00078efcff */
[----:B------:R-:W-:Y:S02]  /*26a0*/  DMUL R64, R32, R60 ;  /* 0x0000003c20407228 */ /* 0x000fe40000000000 */
[----:B------:R-:W-:Y:S02]  /*26b0*/  DADD R6, R6, -R14 ;  /* 0x0000000006067229 */ /* 0x000fe4000000080e */
[----:B------:R-:W-:Y:S02]  /*26c0*/  DMUL R60, R58, R56 ;  /* 0x000000383a3c7228 */ /* 0x000fe40000000000 */
[-C--:B------:R-:W-:Y:S02]  /*26d0*/  DMUL R58, R52, R4.reuse ;  /* 0x00000004343a7228 */ /* 0x080fe40000000000 */
[----:B------:R-:W-:Y:S02]  /*26e0*/  DMUL R4, R50, R4 ;  /* 0x0000000432047228 */ /* 0x000fe40000000000 */
[----:B------:R-:W-:-:S02]  /*26f0*/  DFMA R2, R16, R6, R2 ;  /* 0x000000061002722b */ /* 0x000fc40000000002 */
[----:B------:R-:W-:Y:S02]  /*2700*/  DMUL R64, R64, R56 ;  /* 0x0000003840407228 */ /* 0x000fe40000000000 */
[-C--:B------:R-:W-:Y:S02]  /*2710*/  DFMA R58, R50, R60.reuse, -R58 ;  /* 0x0000003c323a722b */ /* 0x080fe4000000083a */
[----:B------:R-:W-:Y:S02]  /*2720*/  DFMA R60, R52, R60, R4 ;  /* 0x0000003c343c722b */ /* 0x000fe40000000004 */
[----:B------:R-:W-:-:S11]  /*2730*/  DMUL R56, R2, R56 ;  /* 0x0000003802387228 */ /* 0x000fd60000000000 */
.L_x_4:
[----:B------:R-:W-:Y:S05]  /*2740*/  BSYNC.RECONVERGENT B0 ;  /* 0x0000000000007941 */ /* 0x000fea0003800200 */
.L_x_3:
[----:B------:R-:W-:Y:S04]  /*2750*/  BSSY.RECONVERGENT B0, `(.L_x_30) ;  /* 0x00001c7000007945 */ /* 0x000fe80003800200 */
[----:B------:R-:W-:Y:S05]  /*2760*/  @P0 BRA `(.L_x_31) ;  /* 0x0000001c00140947 */ /* 0x000fea0003800000 */
[----:B------:R-:W2:Y:S01]  /*2770*/  LDG.E.64 R86, desc[UR36][R86.64] ;  /* 0x0000002456567981 */ /* 0x000ea2000c1e1b00 */
[----:B------:R-:W-:-:S13]  /*2780*/  ISETP.GE.AND P0, PT, R45, RZ, PT ;  /* 0x000000ff2d00720c */ /* 0x000fda0003f06270 */
[----:B------:R-:W-:-:S04]  /*2790*/  @P0 LEA R6, P1, R44, UR54, 0x3 ;  /* 0x000000362c060c11 */ /* 0x000fc8000f8218ff */
[----:B------:R-:W-:Y:S02]  /*27a0*/  @P0 LEA.HI.X R7, R44, UR55, R45, 0x3, P1 ;  /* 0x000000372c070c11 */ /* 0x000fe400088f1c2d */
[----:B------:R-:W-:-:S04]  /*27b0*/  LEA R4, P1, R10, UR54, 0x3 ;  /* 0x000000360a047c11 */ /* 0x000fc8000f8218ff */
[----:B------:R-:W3:Y:S01]  /*27c0*/  @P0 LDG.E.64 R6, desc[UR36][R6.64] ;  /* 0x0000002406060981 */ /* 0x000ee2000c1e1b00 */
[----:B------:R-:W-:-:S06]  /*27d0*/  LEA.HI.X R5, R10, UR55, RZ, 0x3, P1 ;  /* 0x000000370a057c11 */ /* 0x000fcc00088f1cff */
[----:B------:R-:W4:Y:S01]  /*27e0*/  LDG.E.64 R4, desc[UR36][R4.64] ;  /* 0x0000002404047981 */ /* 0x000f22000c1e1b00 */
[C---:B--2---:R-:W-:Y:S01]  /*27f0*/  IMAD.SHL.U32 R80, R86.reuse, 0x8, RZ ;  /* 0x0000000856507824 */ /* 0x044fe200078e00ff */
[----:B------:R-:W-:-:S04]  /*2800*/  SHF.L.U64.HI R11, R86, 0x3, R87 ;  /* 0x00000003560b7819 */ /* 0x000fc80000010257 */
[----:B------:R-:W-:-:S04]  /*2810*/  IADD3 R2, P1, PT, R80, UR34, RZ ;  /* 0x0000002250027c10 */ /* 0x000fc8000ff3e0ff */
[----:B------:R-:W-:Y:S02]  /*2820*/  IADD3.X R3, PT, PT, R11, UR35, RZ, P1, !PT ;  /* 0x000000230b037c10 */ /* 0x000fe40008ffe4ff */
[----:B------:R-:W-:-:S04]  /*2830*/  IADD3 R80, P1, PT, R80, UR32, RZ ;  /* 0x0000002050507c10 */ /* 0x000fc8000ff3e0ff */
[----:B------:R-:W-:Y:S01]  /*2840*/  IADD3.X R81, PT, PT, R11, UR33, RZ, P1, !PT ;  /* 0x000000210b517c10 */ /* 0x000fe20008ffe4ff */
[----:B------:R-:W2:Y:S05]  /*2850*/  LDG.E.64 R2, desc[UR36][R2.64+-0x8] ;  /* 0xfffff82402027981 */ /* 0x000eaa000c1e1b00 */
[----:B------:R-:W2:Y:S01]  /*2860*/  LDG.E.64 R80, desc[UR36][R80.64+-0x8] ;  /* 0xfffff82450507981 */ /* 0x000ea2000c1e1b00 */
[----:B------:R-:W-:Y:S01]  /*2870*/  DSETP.MAX.AND P4, P5, R20, R90, PT ;  /* 0x0000005a1400722a */ /* 0x000fe20003d8f000 */
[----:B------:R-:W-:Y:S01]  /*2880*/  IMAD.MOV.U32 R13, RZ, RZ, R91 ;  /* 0x000000ffff0d7224 */ /* 0x000fe200078e005b */
[--C-:B------:R-:W-:Y:S01]  /*2890*/  @!P0 DADD R6, R88, R92.reuse ;  /* 0x0000000058068229 */ /* 0x100fe2000000005c */
[----:B------:R-:W-:Y:S01]  /*28a0*/  IMAD.MOV.U32 R12, RZ, RZ, R21 ;  /* 0x000000ffff0c7224 */ /* 0x000fe200078e0015 */
[----:B------:R-:W-:Y:S01]  /*28b0*/  DSETP.MIN.AND P1, P2, R46, R92, PT ;  /* 0x0000005c2e00722a */ /* 0x000fe20003a20000 */
[----:B------:R-:W-:-:S02]  /*28c0*/  IMAD.MOV.U32 R76, RZ, RZ, RZ ;  /* 0x000000ffff4c7224 */ /* 0x000fc400078e00ff */
[----:B------:R-:W-:Y:S01]  /*28d0*/  IMAD.MOV.U32 R78, RZ, RZ, RZ ;  /* 0x000000ffff4e7224 */ /* 0x000fe200078e00ff */
[----:B------:R-:W-:Y:S01]  /*28e0*/  FSEL R15, R12, R13, P4 ;  /* 0x0000000d0c0f7208 */ /* 0x000fe20002000000 */
[--C-:B----4-:R-:W-:Y:S01]  /*28f0*/  DADD R4, R4, -R84.reuse ;  /* 0x0000000004047229 */ /* 0x110fe20000000854 */
[----:B------:R-:W-:Y:S01]  /*2900*/  IMAD.MOV.U32 R12, RZ, RZ, R20 ;  /* 0x000000ffff0c7224 */ /* 0x000fe200078e0014 */
[----:B---3--:R-:W-:Y:S01]  /*2910*/  DADD R6, R6, -R84 ;  /* 0x0000000006067229 */ /* 0x008fe20000000854 */
[----:B------:R-:W-:Y:S02]  /*2920*/  IMAD.MOV.U32 R11, RZ, RZ, R92 ;  /* 0x000000ffff0b7224 */ /* 0x000fe400078e005c */
[----:B------:R-:W-:Y:S01]  /*2930*/  @P5 LOP3.LUT R15, R13, 0x80000, RZ, 0xfc, !PT ;  /* 0x000800000d0f5812 */ /* 0x000fe200078efcff */
[----:B------:R-:W-:Y:S01]  /*2940*/  IMAD.MOV.U32 R13, RZ, RZ, RZ ;  /* 0x000000ffff0d7224 */ /* 0x000fe200078e00ff */
[----:B------:R-:W-:Y:S01]  /*2950*/  SEL R12, R12, R90, P4 ;  /* 0x0000005a0c0c7207 */ /* 0x000fe20002000000 */
[----:B------:R-:W-:-:S02]  /*2960*/  DSETP.MAX.AND P4, P5, RZ, R4, PT ;  /* 0x00000004ff00722a */ /* 0x000fc40003d8f000 */
[----:B------:R-:W-:Y:S02]  /*2970*/  DSETP.MAX.AND P0, P3, RZ, R6, PT ;  /* 0x00000006ff00722a */ /* 0x000fe40003b0f000 */
[----:B------:R-:W-:Y:S02]  /*2980*/  IMAD.MOV.U32 R14, RZ, RZ, R7 ;  /* 0x000000ffff0e7224 */ /* 0x000fe400078e0007 */
[----:B------:R-:W-:Y:S01]  /*2990*/  IMAD.MOV.U32 R7, RZ, RZ, R5 ;  /* 0x000000ffff077224 */ /* 0x000fe200078e0005 */
[----:B------:R-:W-:Y:S01]  /*29a0*/  SEL R78, R78, R4, P4 ;  /* 0x000000044e4e7207 */ /* 0x000fe20002000000 */
[----:B------:R-:W-:Y:S01]  /*29b0*/  IMAD.MOV.U32 R5, RZ, RZ, R47 ;  /* 0x000000ffff057224 */ /* 0x000fe200078e002f */
[----:B------:R-:W-:Y:S01]  /*29c0*/  FSEL R77, R13, R14, P0 ;  /* 0x0000000e0d4d7208 */ /* 0x000fe20000000000 */
[----:B------:R-:W-:Y:S01]  /*29d0*/  IMAD.MOV.U32 R13, RZ, RZ, R15 ;  /* 0x000000ffff0d7224 */ /* 0x000fe200078e000f */
[----:B------:R-:W-:Y:S01]  /*29e0*/  SEL R76, R76, R6, P0 ;  /* 0x000000064c4c7207 */ /* 0x000fe20000000000 */
[----:B------:R-:W-:Y:S01]  /*29f0*/  IMAD.MOV.U32 R6, RZ, RZ, RZ ;  /* 0x000000ffff067224 */ /* 0x000fe200078e00ff */
[----:B------:R-:W-:Y:S01]  /*2a00*/  FSEL R5, R5, R93, P1 ;  /* 0x0000005d05057208 */ /* 0x000fe20000800000 */
[----:B------:R-:W-:Y:S01]  /*2a10*/  IMAD.MOV.U32 R4, RZ, RZ, R46 ;  /* 0x000000ffff047224 */ /* 0x000fe200078e002e */
[----:B------:R-:W-:-:S02]  /*2a20*/  @P2 LOP3.LUT R5, R93, 0x80000, RZ, 0xfc, !PT ;  /* 0x000800005d052812 */ /* 0x000fc400078efcff */
[----:B------:R-:W-:Y:S02]  /*2a30*/  @P3 LOP3.LUT R77, R14, 0x80000, RZ, 0xfc, !PT ;  /* 0x000800000e4d3812 */ /* 0x000fe400078efcff */
[----:B------:R-:W-:Y:S02]  /*2a40*/  FSEL R79, R6, R7, P4 ;  /* 0x00000007064f7208 */ /* 0x000fe40002000000 */
[----:B------:R-:W-:Y:S02]  /*2a50*/  @P5 LOP3.LUT R79, R7, 0x80000, RZ, 0xfc, !PT ;  /* 0x00080000074f5812 */ /* 0x000fe400078efcff */
[----:B------:R-:W-:Y:S01]  /*2a60*/  DSETP.GTU.AND P0, PT, R76, RZ, PT ;  /* 0x000000ff4c00722a */ /* 0x000fe20003f0c000 */
[----:B------:R-:W-:-:S05]  /*2a70*/  SEL R4, R4, R11, P1 ;  /* 0x0000000b04047207 */ /* 0x000fca0000800000 */
[----:B------:R-:W-:Y:S01]  /*2a80*/  DSETP.LE.AND P0, PT, R78, RZ, !P0 ;  /* 0x000000ff4e00722a */ /* 0x000fe20004703000 */
[----:B--2---:R-:W-:Y:S02]  /*2a90*/  IMAD R3, R3, UR50, RZ ;  /* 0x0000003203037c24 */ /* 0x004fe4000f8e02ff */
[----:B------:R-:W-:-:S03]  /*2aa0*/  IMAD.WIDE.U32 R6, R2, UR50, RZ ;  /* 0x0000003202067c25 */ /* 0x000fc6000f8e00ff */
[C---:B------:R-:W-:Y:S01]  /*2ab0*/  DSETP.LEU.OR P0, PT, R80.reuse, R12, P0 ;  /* 0x0000000c5000722a */ /* 0x040fe2000070b400 */
[----:B------:R-:W-:Y:S01]  /*2ac0*/  IMAD R3, R2, UR51, R3 ;  /* 0x0000003302037c24 */ /* 0x000fe2000f8e0203 */
[----:B------:R-:W-:Y:S01]  /*2ad0*/  LEA R2, P1, R6, UR52, 0x3 ;  /* 0x0000003406027c11 */ /* 0x000fe2000f8218ff */
[----:B------:R-:W-:Y:S02]  /*2ae0*/  DADD R80, R80, -R4 ;  /* 0x0000000050507229 */ /* 0x000fe40000000804 */
[----:B------:R-:W-:-:S05]  /*2af0*/  IMAD.IADD R3, R7, 0x1, R3 ;  /* 0x0000000107037824 */ /* 0x000fca00078e0203 */
[----:B------:R-:W-:-:S04]  /*2b00*/  LEA.HI.X R3, R6, UR53, R3, 0x3, P1 ;  /* 0x0000003506037c11 */ /* 0x000fc800088f1c03 */
[----:B------:R-:W-:Y:S05]  /*2b10*/  @P0 BRA `(.L_x_31) ;  /* 0x0000001800280947 */ /* 0x000fea0003800000 */
[----:B------:R-:W2:Y:S01]  /*2b20*/  LDG.E.64 R6, desc[UR36][R2.64] ;  /* 0x0000002402067981 */ /* 0x000ea2000c1e1b00 */
[----:B------:R-:W-:Y:S01]  /*2b30*/  DSETP.MAX.AND P0, P1, R78, R76, PT ;  /* 0x0000004c4e00722a */ /* 0x000fe2000390f000 */
[----:B------:R-:W-:Y:S02]  /*2b40*/  IMAD.MOV.U32 R4, RZ, RZ, R79 ;  /* 0x000000ffff047224 */ /* 0x000fe400078e004f */
[----:B------:R-:W-:Y:S01]  /*2b50*/  IMAD.MOV.U32 R11, RZ, RZ, R77 ;  /* 0x000000ffff0b7224 */ /* 0x000fe200078e004d */
[----:B------:R-:W5:Y:S01]  /*2b60*/  LDG.E.64 R82, desc[UR36][R2.64+0x8] ;  /* 0x0000082402527981 */ /* 0x000f62000c1e1b00 */
[----:B------:R-:W-:-:S03]  /*2b70*/  IMAD.MOV.U32 R5, RZ, RZ, R76 ;  /* 0x000000ffff057224 */ /* 0x000fc600078e004c */
[----:B------:R-:W-:Y:S01]  /*2b80*/  FSEL R91, R4, R11, P0 ;  /* 0x0000000b045b7208 */ /* 0x000fe20000000000 */
[----:B------:R-:W-:Y:S01]  /*2b90*/  IMAD.MOV.U32 R4, RZ, RZ, R78 ;  /* 0x000000ffff047224 */ /* 0x000fe200078e004e */
[----:B------:R-:W5:Y:S04]  /*2ba0*/  LDG.E.64 R84, desc[UR36][R2.64+0x10] ;  /* 0x0000102402547981 */ /* 0x000f68000c1e1b00 */
[----:B------:R-:W-:Y:S01]  /*2bb0*/  SEL R90, R4, R5, P0 ;  /* 0x00000005045a7207 */ /* 0x000fe20000000000 */
[----:B------:R-:W5:Y:S01]  /*2bc0*/  LDG.E.64 R86, desc[UR36][R2.64+0x18] ;  /* 0x0000182402567981 */ /* 0x000f62000c1e1b00 */
[----:B------:R-:W-:-:S03]  /*2bd0*/  @P1 LOP3.LUT R91, R11, 0x80000, RZ, 0xfc, !PT ;  /* 0x000800000b5b1812 */ /* 0x000fc600078efcff */
[----:B------:R0:W5:Y:S01]  /*2be0*/  LDG.E.64 R88, desc[UR36][R2.64+0x20] ;  /* 0x0000202402587981 */ /* 0x000162000c1e1b00 */
[----:B------:R-:W-:Y:S01]  /*2bf0*/  IMAD.MOV.U32 R4, RZ, RZ, 0x0 ;  /* 0x00000000ff047424 */ /* 0x000fe200078e00ff */
[----:B------:R-:W-:Y:S01]  /*2c00*/  DSETP.MIN.AND P0, P1, R78, R76, PT ;  /* 0x0000004c4e00722a */ /* 0x000fe20003900000 */
[----:B------:R-:W-:Y:S01]  /*2c10*/  IMAD.MOV.U32 R5, RZ, RZ, 0x3fd80000 ;  /* 0x3fd80000ff057424 */ /* 0x000fe200078e00ff */
[----:B------:R-:W-:Y:S01]  /*2c20*/  DMUL R14, R36, R90 ;  /* 0x0000005a240e7228 */ /* 0x000fe20000000000 */
[----:B------:R-:W-:Y:S01]  /*2c30*/  UMOV UR8, 0x55555555 ;  /* 0x5555555500087882 */ /* 0x000fe20000000000 */
[----:B------:R-:W-:Y:S01]  /*2c40*/  UMOV UR9, 0x3fe55555 ;  /* 0x3fe5555500097882 */ /* 0x000fe20000000000 */
[----:B------:R-:W-:Y:S03]  /*2c50*/  BSSY.RECONVERGENT B1, `(.L_x_32) ;  /* 0x000001c000017945 */ /* 0x000fe60003800200 */
[----:B------:R-:W0:Y:S04]  /*2c60*/  MUFU.RSQ64H R71, R15 ;  /* 0x0000000f00477308 */ /* 0x000e280000001c00 */
[----:B------:R-:W-:-:S06]  /*2c70*/  VIADD R70, R15, 0xfcb00000 ;  /* 0xfcb000000f467836 */ /* 0x000fcc0000000000 */
[----:B0-----:R-:W-:-:S08]  /*2c80*/  DMUL R2, R70, R70 ;  /* 0x0000004646027228 */ /* 0x001fd00000000000 */
[----:B------:R-:W-:-:S08]  /*2c90*/  DFMA R2, R14, -R2, 1 ;  /* 0x3ff000000e02742b */ /* 0x000fd00000000802 */
[----:B------:R-:W-:Y:S02]  /*2ca0*/  DFMA R4, R2, R4, 0.5 ;  /* 0x3fe000000204742b */ /* 0x000fe40000000004 */
[----:B------:R-:W-:-:S08]  /*2cb0*/  DMUL R2, R70, R2 ;  /* 0x0000000246027228 */ /* 0x000fd00000000000 */
[----:B------:R-:W-:Y:S01]  /*2cc0*/  DFMA R12, R4, R2, R70 ;  /* 0x00000002040c722b */ /* 0x000fe20000000046 */
[----:B------:R-:W-:Y:S02]  /*2cd0*/  IMAD.MOV.U32 R2, RZ, RZ, R79 ;  /* 0x000000ffff027224 */ /* 0x000fe400078e004f */
[----:B------:R-:W-:Y:S02]  /*2ce0*/  IMAD.MOV.U32 R4, RZ, RZ, R78 ;  /* 0x000000ffff047224 */ /* 0x000fe400078e004e */
[----:B------:R-:W-:Y:S01]  /*2cf0*/  IMAD.MOV.U32 R5, RZ, RZ, R76 ;  /* 0x000000ffff057224 */ /* 0x000fe200078e004c */
[----:B------:R-:W-:Y:S02]  /*2d00*/  FSEL R93, R2, R11, P0 ;  /* 0x0000000b025d7208 */ /* 0x000fe40000000000 */
[----:B------:R-:W-:Y:S01]  /*2d10*/  DMUL R68, R14, R12 ;  /* 0x0000000c0e447228 */ /* 0x000fe20000000000 */
[----:B------:R-:W-:Y:S01]  /*2d20*/  @P1 LOP3.LUT R93, R11, 0x80000, RZ, 0xfc, !PT ;  /* 0x000800000b5d1812 */ /* 0x000fe200078efcff */
[----:B------:R-:W-:Y:S01]  /*2d30*/  VIADD R67, R13, 0xfff00000 ;  /* 0xfff000000d437836 */ /* 0x000fe20000000000 */
[----:B------:R-:W-:Y:S01]  /*2d40*/  SEL R92, R4, R5, P0 ;  /* 0x00000005045c7207 */ /* 0x000fe20000000000 */
[----:B------:R-:W-:Y:S01]  /*2d50*/  IMAD.MOV.U32 R66, RZ, RZ, R12 ;  /* 0x000000ffff427224 */ /* 0x000fe200078e000c */
[----:B------:R-:W-:-:S03]  /*2d60*/  ISETP.GE.U32.AND P0, PT, R70, 0x7ca00000, PT ;  /* 0x7ca000004600780c */ /* 0x000fc60003f06070 */
[----:B------:R-:W-:-:S08]  /*2d70*/  DFMA R16, R68, -R68, R14 ;  /* 0x800000444410722b */ /* 0x000fd0000000000e */
[----:B------:R-:W-:Y:S02]  /*2d80*/  DFMA R4, R16, R66, R68 ;  /* 0x000000421004722b */ /* 0x000fe40000000044 */
[----:B--2---:R-:W-:-:S08]  /*2d90*/  DMUL R2, R6, UR8 ;  /* 0x0000000806027c28 */ /* 0x004fd00008000000 */
[----:B------:R-:W-:Y:S01]  /*2da0*/  DMUL R94, R90, R2 ;  /* 0x000000025a5e7228 */ /* 0x000fe20000000000 */
[----:B------:R-:W-:Y:S10]  /*2db0*/  @!P0 BRA `(.L_x_33) ;  /* 0x0000000000148947 */ /* 0x000ff40003800000 */
[----:B------:R-:W-:Y:S01]  /*2dc0*/  IMAD.MOV.U32 R66, RZ, RZ, R12 ;  /* 0x000000ffff427224 */ /* 0x000fe200078e000c */
[----:B------:R-:W-:-:S07]  /*2dd0*/  MOV R12, 0x2df0 ;  /* 0x00002df0000c7802 */ /* 0x000fce0000000f00 */
[----:B-----5:R-:W-:Y:S05]  /*2de0*/  CALL.REL.NOINC `($__internal_2_$__cuda_sm20_dsqrt_rn_f64_mediumpath_v1) ;  /* 0x0000002400bc7944 */ /* 0x020fea0003c00000 */
[----:B------:R-:W-:Y:S02]  /*2df0*/  IMAD.MOV.U32 R4, RZ, RZ, R16 ;  /* 0x000000ffff047224 */ /* 0x000fe400078e0010 */
[----:B------:R-:W-:-:S07]  /*2e00*/  IMAD.MOV.U32 R5, RZ, RZ, R17 ;  /* 0x000000ffff057224 */ /* 0x000fce00078e0011 */
.L_x_33:
[----:B------:R-:W-:Y:S05]  /*2e10*/  BSYNC.RECONVERGENT B1 ;  /* 0x0000000000017941 */ /* 0x000fea0003800200 */
.L_x_32:
[----:B------:R-:W-:Y:S01]  /*2e20*/  DMUL R14, R36, R92 ;  /* 0x0000005c240e7228 */ /* 0x000fe20000000000 */
[----:B------:R-:W-:Y:S01]  /*2e30*/  IMAD.MOV.U32 R12, RZ, RZ, 0x0 ;  /* 0x00000000ff0c7424 */ /* 0x000fe200078e00ff */
[----:B------:R-:W-:Y:S01]  /*2e40*/  DMUL R94, R94, R4 ;  /* 0x000000045e5e7228 */ /* 0x000fe20000000000 */
[----:B------:R-:W-:Y:S01]  /*2e50*/  IMAD.MOV.U32 R13, RZ, RZ, 0x3fd80000 ;  /* 0x3fd80000ff0d7424 */ /* 0x000fe200078e00ff */
[----:B------:R-:W-:Y:S01]  /*2e60*/  BSSY.RECONVERGENT B1, `(.L_x_34) ;  /* 0x0000015000017945 */ /* 0x000fe20003800200 */
[----:B------:R-:W-:Y:S01]  /*2e70*/  DMUL R2, R92, R2 ;  /* 0x000000025c027228 */ /* 0x000fe20000000000 */
        /* <DEDUP_REMOVED lines=15> */
[----:B------:R-:W-:-:S07]  /*2f70*/  MOV R12, 0x2f90 ;  /* 0x00002f90000c7802 */ /* 0x000fce0000000f00 */
[----:B-----5:R-:W-:Y:S05]  /*2f80*/  CALL.REL.NOINC `($__internal_2_$__cuda_sm20_dsqrt_rn_f64_mediumpath_v1) ;  /* 0x0000002400547944 */ /* 0x020fea0003c00000 */
[----:B------:R-:W-:Y:S02]  /*2f90*/  IMAD.MOV.U32 R4, RZ, RZ, R16 ;  /* 0x000000ffff047224 */ /* 0x000fe400078e0010 */
[----:B------:R-:W-:-:S07]  /*2fa0*/  IMAD.MOV.U32 R5, RZ, RZ, R17 ;  /* 0x000000ffff057224 */ /* 0x000fce00078e0011 */
.L_x_35:
[----:B------:R-:W-:Y:S05]  /*2fb0*/  BSYNC.RECONVERGENT B1 ;  /* 0x0000000000017941 */ /* 0x000fea0003800200 */
.L_x_34:
[----:B------:R-:W-:Y:S01]  /*2fc0*/  UMOV UR8, 0xe48e0530 ;  /* 0xe48e053000087882 */ /* 0x000fe20000000000 */
[----:B------:R-:W-:Y:S01]  /*2fd0*/  UMOV UR9, 0x2b2bff2e ;  /* 0x2b2bff2e00097882 */ /* 0x000fe20000000000 */
[----:B------:R-:W-:Y:S01]  /*2fe0*/  IMAD.MOV.U32 R6, RZ, RZ, R95 ;  /* 0x000000ffff067224 */ /* 0x000fe200078e005f */
[----:B------:R-:W-:Y:S01]  /*2ff0*/  DSETP.MAX.AND P0, P1, R94, UR8, PT ;  /* 0x000000085e007e2a */ /* 0x000fe2000b90f000 */
[----:B------:R-:W-:Y:S01]  /*3000*/  UMOV UR5, UR9 ;  /* 0x0000000900057c82 */ /* 0x000fe20008000000 */
[----:B------:R-:W-:Y:S01]  /*3010*/  DMUL R66, R2, R4 ;  /* 0x0000000402427228 */ /* 0x000fe20000000000 */
[----:B------:R-:W-:Y:S01]  /*3020*/  IMAD.U32 R7, RZ, RZ, UR5 ;  /* 0x00000005ff077e24 */ /* 0x000fe2000f8e00ff */
[----:B------:R-:W-:Y:S02]  /*3030*/  BSSY.RECONVERGENT B2, `(.L_x_36) ;  /* 0x0000018000027945 */ /* 0x000fe40003800200 */
[----:B------:R-:W-:Y:S01]  /*3040*/  FSEL R69, R6, UR5, P0 ;  /* 0x0000000506457c08 */ /* 0x000fe20008000000 */
[----:B------:R-:W-:-:S05]  /*3050*/  IMAD.MOV.U32 R6, RZ, RZ, R94 ;  /* 0x000000ffff067224 */ /* 0x000fca00078e005e */
[----:B------:R-:W-:Y:S01]  /*3060*/  SEL R68, R6, UR8, P0 ;  /* 0x0000000806447c07 */ /* 0x000fe20008000000 */
[----:B------:R-:W-:Y:S01]  /*3070*/  IMAD.MOV.U32 R6, RZ, RZ, 0x1 ;  /* 0x00000001ff067424 */ /* 0x000fe200078e00ff */
[----:B------:R-:W-:Y:S02]  /*3080*/  @P1 LOP3.LUT R69, R7, 0x80000, RZ, 0xfc, !PT ;  /* 0x0008000007451812 */ /* 0x000fe400078efcff */
[----:B------:R-:W-:Y:S02]  /*3090*/  FSETP.GEU.AND P1, PT, |R67|, 6.5827683646048100446e-37, PT ;  /* 0x036000004300780b */ /* 0x000fe40003f2e200 */
[----:B------:R-:W0:Y:S02]  /*30a0*/  MUFU.RCP64H R7, R69 ;  /* 0x0000004500077308 */ /* 0x000e240000001800 */
        /* <DEDUP_REMOVED lines=13> */
[----:B-----5:R-:W-:Y:S05]  /*3180*/  CALL.REL.NOINC `($__internal_1_$__cuda_sm20_div_rn_f64_full) ;  /* 0x0000001c006c7944 */ /* 0x020fea0003c00000 */
[----:B------:R-:W-:Y:S02]  /*3190*/  IMAD.MOV.U32 R2, RZ, RZ, R16 ;  /* 0x000000ffff027224 */ /* 0x000fe400078e0010 */
[----:B------:R-:W-:-:S07]  /*31a0*/  IMAD.MOV.U32 R3, RZ, RZ, R17 ;  /* 0x000000ffff037224 */ /* 0x000fce00078e0011 */
.L_x_37:
[----:B------:R-:W-:Y:S05]  /*31b0*/  BSYNC.RECONVERGENT B2 ;  /* 0x0000000000027941 */ /* 0x000fea0003800200 */
.L_x_36:
[----:B------:R-:W-:Y:S01]  /*31c0*/  UMOV UR8, 0xe48e0530 ;  /* 0xe48e053000087882 */ /* 0x000fe20000000000 */
[----:B------:R-:W-:Y:S01]  /*31d0*/  UMOV UR9, 0x2b2bff2e ;  /* 0x2b2bff2e00097882 */ /* 0x000fe20000000000 */
[----:B------:R-:W-:Y:S01]  /*31e0*/  IMAD.MOV.U32 R4, RZ, RZ, R91 ;  /* 0x000000ffff047224 */ /* 0x000fe200078e005b */
[----:B------:R-:W-:Y:S01]  /*31f0*/  DSETP.MAX.AND P0, P1, R90, UR8, PT ;  /* 0x000000085a007e2a */ /* 0x000fe2000b90f000 */
[----:B------:R-:W-:Y:S01]  /*3200*/  UMOV UR5, UR9 ;  /* 0x0000000900057c82 */ /* 0x000fe20008000000 */
[----:B------:R-:W-:Y:S01]  /*3210*/  BSSY.RECONVERGENT B2, `(.L_x_38) ;  /* 0x000001b000027945 */ /* 0x000fe20003800200 */
[----:B------:R-:W-:-:S03]  /*3220*/  IMAD.U32 R5, RZ, RZ, UR5 ;  /* 0x00000005ff057e24 */ /* 0x000fc6000f8e00ff */
        /* <DEDUP_REMOVED lines=19> */
[----:B------:R-:W-:Y:S01]  /*3360*/  MOV R12, 0x33a0 ;  /* 0x000033a0000c7802 */ /* 0x000fe20000000f00 */
[----:B------:R-:W-:Y:S02]  /*3370*/  IMAD.MOV.U32 R66, RZ, RZ, R92 ;  /* 0x000000ffff427224 */ /* 0x000fe400078e005c */
[----:B------:R-:W-:-:S07]  /*3380*/  IMAD.MOV.U32 R67, RZ, RZ, R93 ;  /* 0x000000ffff437224 */ /* 0x000fce00078e005d */
[----:B-----5:R-:W-:Y:S05]  /*3390*/  CALL.REL.NOINC `($__internal_1_$__cuda_sm20_div_rn_f64_full) ;  /* 0x0000001800e87944 */ /* 0x020fea0003c00000 */
[----:B------:R-:W-:Y:S02]  /*33a0*/  IMAD.MOV.U32 R4, RZ, RZ, R16 ;  /* 0x000000ffff047224 */ /* 0x000fe400078e0010 */
[----:B------:R-:W-:-:S07]  /*33b0*/  IMAD.MOV.U32 R5, RZ, RZ, R17 ;  /* 0x000000ffff057224 */ /* 0x000fce00078e0011 */
.L_x_39:
[----:B------:R-:W-:Y:S05]  /*33c0*/  BSYNC.RECONVERGENT B2 ;  /* 0x0000000000027941 */ /* 0x000fea0003800200 */
.L_x_38:
        /* <DEDUP_REMOVED lines=32> */
.L_x_41:
[----:B------:R-:W-:Y:S05]  /*35d0*/  BSYNC.RECONVERGENT B2 ;  /* 0x0000000000027941 */ /* 0x000fea0003800200 */
.L_x_40:
[----:B------:R-:W-:Y:S01]  /*35e0*/  DADD R2, -R2, 1 ;  /* 0x3ff0000002027429 */ /* 0x000fe20000000100 */
[----:B------:R-:W-:Y:S07]  /*35f0*/  BSSY.RECONVERGENT B1, `(.L_x_42) ;  /* 0x000000a000017945 */ /* 0x000fee0003800200 */
[----:B------:R-:W-:-:S14]  /*3600*/  DSETP.NEU.AND P0, PT, R2, RZ, PT ;  /* 0x000000ff0200722a */ /* 0x000fdc0003f0d000 */
[----:B------:R-:W-:Y:S01]  /*3610*/  @!P0 CS2R R12, SRZ ;  /* 0x00000000000c8805 */ /* 0x000fe2000001ff00 */
[----:B------:R-:W-:Y:S06]  /*3620*/  @!P0 BRA `(.L_x_43) ;  /* 0x0000000000188947 */ /* 0x000fec0003800000 */
[----:B------:R-:W-:Y:S01]  /*3630*/  DADD R70, -RZ, |R2| ;  /* 0x00000000ff467229 */ /* 0x000fe20000000502 */
[----:B------:R-:W-:-:S10]  /*3640*/  MOV R12, 0x3660 ;  /* 0x00003660000c7802 */ /* 0x000fd40000000f00 */
[----:B-----5:R-:W-:Y:S05]  /*3650*/  CALL.REL.NOINC `($_Z27_cuda_compute_fluxes_loop_1PdS_S_S_S_S_S_S_S_S_S_S_S_S_S_S_S_S_S_S_S_PlS0_S0_S0_S0_S_S0_S_lllddld$__internal_accurate_pow) ;  /* 0x00000020003c7944 */ /* 0x020fea0003c00000 */
[----:B------:R-:W-:-:S04]  /*3660*/  ISETP.GE.AND P0, PT, R3, RZ, PT ;  /* 0x000000ff0300720c */ /* 0x000fc80003f06270 */
[----:B------:R-:W-:Y:S02]  /*3670*/  FSEL R12, R11, RZ, P0 ;  /* 0x000000ff0b0c7208 */ /* 0x000fe40000000000 */
[----:B------:R-:W-:-:S07]  /*3680*/  FSEL R13, R14, -QNAN , P0 ;  /* 0xfff800000e0d7808 */ /* 0x000fce0000000000 */
.L_x_43:
[----:B------:R-:W-:Y:S05]  /*3690*/  BSYNC.RECONVERGENT B1 ;  /* 0x0000000000017941 */ /* 0x000fea0003800200 */
.L_x_42:
[----:B------:R-:W-:Y:S01]  /*36a0*/  IMAD.MOV.U32 R16, RZ, RZ, 0xa3d70a4 ;  /* 0x0a3d70a4ff107424 */ /* 0x000fe200078e00ff */
[----:B------:R-:W-:Y:S01]  /*36b0*/  BSSY.RECONVERGENT B1, `(.L_x_44) ;  /* 0x000000d000017945 */ /* 0x000fe20003800200 */
[----:B------:R-:W-:Y:S01]  /*36c0*/  IMAD.MOV.U32 R17, RZ, RZ, 0x3fd8a3d7 ;  /* 0x3fd8a3d7ff117424 */ /* 0x000fe200078e00ff */
[----:B------:R-:W-:-:S05]  /*36d0*/  DSETP.NEU.AND P1, PT, R2, 1, PT ;  /* 0x3ff000000200742a */ /* 0x000fca0003f2d000 */
[----:B------:R-:W-:-:S10]  /*36e0*/  DADD R14, R2, R16 ;  /* 0x00000000020e7229 */ /* 0x000fd40000000010 */
[----:B------:R-:W-:-:S04]  /*36f0*/  LOP3.LUT R14, R15, 0x7ff00000, RZ, 0xc0, !PT ;  /* 0x7ff000000f0e7812 */ /* 0x000fc800078ec0ff */
[----:B------:R-:W-:-:S13]  /*3700*/  ISETP.NE.AND P0, PT, R14, 0x7ff00000, PT ;  /* 0x7ff000000e00780c */ /* 0x000fda0003f05270 */
[----:B------:R-:W-:Y:S05]  /*3710*/  @P0 BRA `(.L_x_45) ;  /* 0x0000000000180947 */ /* 0x000fea0003800000 */
[----:B------:R-:W-:-:S14]  /*3720*/  DSETP.NAN.AND P0, PT, R2, R2, PT ;  /* 0x000000020200722a */ /* 0x000fdc0003f08000 */
[----:B------:R-:W-:Y:S01]  /*3730*/  @P0 DADD R12, R2, R16 ;  /* 0x00000000020c0229 */ /* 0x000fe20000000010 */
[----:B------:R-:W-:Y:S10]  /*3740*/  @P0 BRA `(.L_x_45) ;  /* 0x00000000000c0947 */ /* 0x000ff40003800000 */
[----:B------:R-:W-:-:S14]  /*3750*/  DSETP.NEU.AND P0, PT, |R2|, +INF , PT ;  /* 0x7ff000000200742a */ /* 0x000fdc0003f0d200 */
[----:B------:R-:W-:Y:S02]  /*3760*/  @!P0 IMAD.MOV.U32 R12, RZ, RZ, 0x0 ;  /* 0x00000000ff0c8424 */ /* 0x000fe400078e00ff */
[----:B------:R-:W-:-:S07]  /*3770*/  @!P0 IMAD.MOV.U32 R13, RZ, RZ, 0x7ff00000 ;  /* 0x7ff00000ff0d8424 */ /* 0x000fce00078e00ff */
.L_x_45:
[----:B------:R-:W-:Y:S05]  /*3780*/  BSYNC.RECONVERGENT B1 ;  /* 0x0000000000017941 */ /* 0x000fea0003800200 */
.L_x_44:
[----:B------:R-:W-:Y:S01]  /*3790*/  FSEL R2, R12, RZ, P1 ;  /* 0x000000ff0c027208 */ /* 0x000fe20000800000 */
[----:B-----5:R-:W-:Y:S01]  /*37a0*/  DSETP.GEU.AND P0, PT, R4, R84, PT ;  /* 0x000000540400722a */ /* 0x020fe20003f0e000 */
[----:B------:R-:W-:Y:S01]  /*37b0*/  FSEL R3, R13, 1.875, P1 ;  /* 0x3ff000000d037808 */ /* 0x000fe20000800000 */
[----:B------:R-:W-:Y:S01]  /*37c0*/  DSETP.GT.AND P1, PT, R76, R78, PT ;  /* 0x0000004e4c00722a */ /* 0x000fe20003f24000 */
[----:B------:R-:W-:Y:S03]  /*37d0*/  BSSY.RECONVERGENT B2, `(.L_x_46) ;  /* 0x0000083000027945 */ /* 0x000fe60003800200 */
[----:B------:R-:W-:Y:S02]  /*37e0*/  DSETP.GEU.OR P0, PT, R6, R88, P0 ;  /* 0x000000580600722a */ /* 0x000fe4000070e400 */
[----:B------:R-:W-:-:S08]  /*37f0*/  DMUL R94, R94, R2 ;  /* 0x000000025e5e7228 */ /* 0x000fd00000000000 */
[----:B------:R-:W-:-:S10]  /*3800*/  DADD R2, -RZ, -R94 ;  /* 0x00000000ff027229 */ /* 0x000fd4000000095e */
[----:B------:R-:W-:Y:S02]  /*3810*/  FSEL R2, R2, R94, P1 ;  /* 0x0000005e02027208 */ /* 0x000fe40000800000 */
[----:B------:R-:W-:Y:S01]  /*3820*/  FSEL R3, R3, R95, P1 ;  /* 0x0000005f03037208 */ /* 0x000fe20000800000 */
[----:B------:R-:W-:Y:S06]  /*3830*/  @P0 BRA `(.L_x_47) ;  /* 0x0000000400f00947 */ /* 0x000fec0003800000 */
[C---:B------:R-:W-:Y:S01]  /*3840*/  DADD R68, -R82.reuse, R84 ;  /* 0x0000000052447229 */ /* 0x040fe20000000154 */
[----:B------:R-:W-:Y:S01]  /*3850*/  IMAD.MOV.U32 R12, RZ, RZ, 0x1 ;  /* 0x00000001ff0c7424 */ /* 0x000fe200078e00ff */
[----:B------:R-:W-:Y:S01]  /*3860*/  DADD R4, -R82, R4 ;  /* 0x0000000052047229 */ /* 0x000fe20000000104 */
[----:B------:R-:W-:Y:S01]  /*3870*/  IMAD.MOV.U32 R66, RZ, RZ, RZ ;  /* 0x000000ffff427224 */ /* 0x000fe200078e00ff */
[----:B------:R-:W-:Y:S02]  /*3880*/  BSSY.RECONVERGENT B3, `(.L_x_48) ;  /* 0x0000018000037945 */ /* 0x000fe40003800200 */
[----:B------:R-:W0:Y:S04]  /*3890*/  MUFU.RCP64H R13, R69 ;  /* 0x00000045000d7308 */ /* 0x000e280000001800 */
[----:B------:R-:W-:-:S02]  /*38a0*/  DSETP.MAX.AND P0, P1, RZ, R4, PT ;  /* 0x00000004ff00722a */ /* 0x000fc4000390f000 */
[----:B------:R-:W-:Y:S02]  /*38b0*/  IMAD.MOV.U32 R67, RZ, RZ, R4 ;  /* 0x000000ffff437224 */ /* 0x000fe400078e0004 */
[----:B------:R-:W-:-:S03]  /*38c0*/  IMAD.MOV.U32 R4, RZ, RZ, RZ ;  /* 0x000000ffff047224 */ /* 0x000fc600078e00ff */
[----:B------:R-:W-:Y:S02]  /*38d0*/  SEL R66, R66, R67, P0 ;  /* 0x0000004342427207 */ /* 0x000fe40000000000 */
[----:B------:R-:W-:Y:S01]  /*38e0*/  FSEL R11, R4, R5, P0 ;  /* 0x00000005040b7208 */ /* 0x000fe20000000000 */
[----:B0-----:R-:W-:-:S04]  /*38f0*/  DFMA R14, -R68, R12, 1 ;  /* 0x3ff00000440e742b */ /* 0x001fc8000000010c */
[----:B------:R-:W-:-:S05]  /*3900*/  @P1 LOP3.LUT R11, R5, 0x80000, RZ, 0xfc, !PT ;  /* 0x00080000050b1812 */ /* 0x000fca00078efcff */
[----:B------:R-:W-:Y:S01]  /*3910*/  IMAD.MOV.U32 R67, RZ, RZ, R11 ;  /* 0x000000ffff437224 */ /* 0x000fe200078e000b */
[----:B------:R-:W-:-:S04]  /*3920*/  DFMA R14, R14, R14, R14 ;  /* 0x0000000e0e0e722b */ /* 0x000fc8000000000e */
[----:B------:R-:W-:-:S04]  /*3930*/  FSETP.GEU.AND P1, PT, |R67|, 6.5827683646048100446e-37, PT ;  /* 0x036000004300780b */ /* 0x000fc80003f2e200 */
        /* <DEDUP_REMOVED lines=12> */
.L_x_49:
[----:B------:R-:W-:Y:S05]  /*3a00*/  BSYNC.RECONVERGENT B3 ;  /* 0x0000000000037941 */ /* 0x000fea0003800200 */
.L_x_48:
[C---:B------:R-:W-:Y:S01]  /*3a10*/  DADD R68, -R86.reuse, R88 ;  /* 0x0000000056447229 */ /* 0x040fe20000000158 */
[----:B------:R-:W-:Y:S01]  /*3a20*/  IMAD.MOV.U32 R4, RZ, RZ, 0x1 ;  /* 0x00000001ff047424 */ /* 0x000fe200078e00ff */
[----:B------:R-:W-:Y:S01]  /*3a30*/  DADD R6, -R86, R6 ;  /* 0x0000000056067229 */ /* 0x000fe20000000106 */
[----:B------:R-:W-:Y:S01]  /*3a40*/  IMAD.MOV.U32 R66, RZ, RZ, RZ ;  /* 0x000000ffff427224 */ /* 0x000fe200078e00ff */
[----:B------:R-:W-:Y:S01]  /*3a50*/  DSETP.MIN.AND P2, P3, R16, 1, PT ;  /* 0x3ff000001000742a */ /* 0x000fe20003b40000 */
[----:B------:R-:W-:Y:S01]  /*3a60*/  BSSY.RECONVERGENT B3, `(.L_x_50) ;  /* 0x000001f000037945 */ /* 0x000fe20003800200 */
        /* <DEDUP_REMOVED lines=16> */
[----:B------:R-:W-:Y:S01]  /*3b70*/  DFMA R6, R4, R12, R6 ;  /* 0x0000000c0406722b */ /* 0x000fe20000000006 */
[----:B------:R-:W-:Y:S02]  /*3b80*/  IMAD.MOV.U32 R4, RZ, RZ, R17 ;  /* 0x000000ffff047224 */ /* 0x000fe400078e0011 */
[----:B------:R-:W-:-:S03]  /*3b90*/  IMAD.MOV.U32 R12, RZ, RZ, 0x80000 ;  /* 0x00080000ff0c7424 */ /* 0x000fc600078e00ff */
[----:B------:R-:W-:Y:S02]  /*3ba0*/  FSEL R5, R4, 1.875, P2 ;  /* 0x3ff0000004057808 */ /* 0x000fe40001000000 */
[----:B------:R-:W-:Y:S02]  /*3bb0*/  @P3 LOP3.LUT R5, R12, 0x3ff00000, RZ, 0xfc, !PT ;  /* 0x3ff000000c053812 */ /* 0x000fe400078efcff */
[----:B------:R-:W-:Y:S01]  /*3bc0*/  FFMA R11, RZ, R69, R7 ;  /* 0x00000045ff0b7223 */ /* 0x000fe20000000007 */
[----:B------:R-:W-:-:S04]  /*3bd0*/  SEL R4, R16, RZ, P2 ;  /* 0x000000ff10047207 */ /* 0x000fc80001000000 */
[----:B------:R-:W-:-:S13]  /*3be0*/  FSETP.GT.AND P0, PT, |R11|, 1.469367938527859385e-39, PT ;  /* 0x001000000b00780b */ /* 0x000fda0003f04200 */
[----:B------:R-:W-:Y:S05]  /*3bf0*/  @P0 BRA P1, `(.L_x_51) ;  /* 0x0000000000140947 */ /* 0x000fea0000800000 */
[----:B------:R-:W-:Y:S01]  /*3c00*/  IMAD.MOV.U32 R70, RZ, RZ, R68 ;  /* 0x000000ffff467224 */ /* 0x000fe200078e0044 */
[----:B------:R-:W-:-:S07]  /*3c10*/  MOV R12, 0x3c30 ;  /* 0x00003c30000c7802 */ /* 0x000fce0000000f00 */
[----:B------:R-:W-:Y:S05]  /*3c20*/  CALL.REL.NOINC `($__internal_1_$__cuda_sm20_div_rn_f64_full) ;  /* 0x0000001000c47944 */ /* 0x000fea0003c00000 */
[----:B------:R-:W-:Y:S02]  /*3c30*/  IMAD.MOV.U32 R6, RZ, RZ, R16 ;  /* 0x000000ffff067224 */ /* 0x000fe400078e0010 */
[----:B------:R-:W-:-:S07]  /*3c40*/  IMAD.MOV.U32 R7, RZ, RZ, R17 ;  /* 0x000000ffff077224 */ /* 0x000fce00078e0011 */
.L_x_51:
[----:B------:R-:W-:Y:S05]  /*3c50*/  BSYNC.RECONVERGENT B3 ;  /* 0x0000000000037941 */ /* 0x000fea0003800200 */
.L_x_50:
[----:B------:R-:W0:Y:S01]  /*3c60*/  MUFU.RCP64H R17, R57 ;  /* 0x0000003900117308 */ /* 0x000e220000001800 */
[----:B------:R-:W-:Y:S01]  /*3c70*/  DSETP.MIN.AND P0, P1, R6, 1, PT ;  /* 0x3ff000000600742a */ /* 0x000fe20003900000 */
[----:B------:R-:W-:Y:S01]  /*3c80*/  IMAD.MOV.U32 R16, RZ, RZ, 0x1 ;  /* 0x00000001ff107424 */ /* 0x000fe200078e00ff */
[----:B------:R-:W-:Y:S01]  /*3c90*/  DADD R12, -R4, 1 ;  /* 0x3ff00000040c7429 */ /* 0x000fe20000000100 */
[----:B------:R-:W-:Y:S01]  /*3ca0*/  IMAD.MOV.U32 R11, RZ, RZ, R7 ;  /* 0x000000ffff0b7224 */ /* 0x000fe200078e0007 */
[C---:B------:R-:W-:Y:S01]  /*3cb0*/  DMUL R14, R56.reuse, R4 ;  /* 0x00000004380e7228 */ /* 0x040fe20000000000 */
[----:B------:R-:W-:Y:S01]  /*3cc0*/  IMAD.MOV.U32 R68, RZ, RZ, 0x80000 ;  /* 0x00080000ff447424 */ /* 0x000fe200078e00ff */
[----:B------:R-:W-:Y:S01]  /*3cd0*/  SEL R4, R6, RZ, P0 ;  /* 0x000000ff06047207 */ /* 0x000fe20000000000 */
[----:B------:R-:W-:Y:S01]  /*3ce0*/  UMOV UR8, 0xe48e0530 ;  /* 0xe48e053000087882 */ /* 0x000fe20000000000 */
[----:B------:R-:W-:Y:S01]  /*3cf0*/  FSEL R11, R11, 1.875, P0 ;  /* 0x3ff000000b0b7808 */ /* 0x000fe20000000000 */
[----:B------:R-:W-:Y:S01]  /*3d00*/  UMOV UR9, 0x2b2bff2e ;  /* 0x2b2bff2e00097882 */ /* 0x000fe20000000000 */
[----:B------:R-:W-:Y:S01]  /*3d10*/  BSSY.RECONVERGENT B3, `(.L_x_52) ;  /* 0x000001a000037945 */ /* 0x000fe20003800200 */
[----:B------:R-:W-:-:S02]  /*3d20*/  DSETP.GT.AND P0, PT, |R56|, UR8, PT ;  /* 0x0000000838007e2a */ /* 0x000fc4000bf04200 */
[----:B------:R-:W-:Y:S01]  /*3d30*/  DFMA R2, R12, R2, R14 ;  /* 0x000000020c02722b */ /* 0x000fe2000000000e */
[----:B------:R-:W-:Y:S01]  /*3d40*/  @P1 LOP3.LUT R11, R68, 0x3ff00000, RZ, 0xfc, !PT ;  /* 0x3ff00000440b1812 */ /* 0x000fe200078efcff */
[----:B0-----:R-:W-:-:S04]  /*3d50*/  DFMA R66, -R56, R16, 1 ;  /* 0x3ff000003842742b */ /* 0x001fc80000000110 */
[----:B------:R-:W-:-:S04]  /*3d60*/  IMAD.MOV.U32 R5, RZ, RZ, R11 ;  /* 0x000000ffff057224 */ /* 0x000fc800078e000b */
[----:B------:R-:W-:Y:S02]  /*3d70*/  DFMA R66, R66, R66, R66 ;  /* 0x000000424242722b */ /* 0x000fe40000000042 */
[----:B------:R-:W-:-:S06]  /*3d80*/  DADD R6, -R4, 1 ;  /* 0x3ff0000004067429 */ /* 0x000fcc0000000100 */
[----:B------:R-:W-:Y:S02]  /*3d90*/  DFMA R66, R16, R66, R16 ;  /* 0x000000421042722b */ /* 0x000fe40000000010 */
[----:B------:R-:W-:-:S06]  /*3da0*/  DMUL R2, R2, R6 ;  /* 0x0000000602027228 */ /* 0x000fcc0000000000 */
[C---:B------:R-:W-:Y:S02]  /*3db0*/  DFMA R6, -R56.reuse, R66, 1 ;  /* 0x3ff000003806742b */ /* 0x040fe40000000142 */
[----:B------:R-:W-:-:S06]  /*3dc0*/  DFMA R2, R56, R4, R2 ;  /* 0x000000043802722b */ /* 0x000fcc0000000002 */
[----:B------:R-:W-:-:S04]  /*3dd0*/  DFMA R6, R66, R6, R66 ;  /* 0x000000064206722b */ /* 0x000fc80000000042 */
[----:B------:R-:W-:-:S04]  /*3de0*/  FSETP.GEU.AND P2, PT, |R3|, 6.5827683646048100446e-37, PT ;  /* 0x036000000300780b */ /* 0x000fc80003f4e200 */
        /* <DEDUP_REMOVED lines=9> */
[----:B------:R-:W-:Y:S02]  /*3e80*/  IMAD.MOV.U32 R66, RZ, RZ, R2 ;  /* 0x000000ffff427224 */ /* 0x000fe400078e0002 */
[----:B------:R-:W-:-:S07]  /*3e90*/  IMAD.MOV.U32 R67, RZ, RZ, R3 ;  /* 0x000000ffff437224 */ /* 0x000fce00078e0003 */
[----:B------:R-:W-:Y:S05]  /*3ea0*/  CALL.REL.NOINC `($__internal_1_$__cuda_sm20_div_rn_f64_full) ;  /* 0x0000001000247944 */ /* 0x000fea0003c00000 */
.L_x_53:
[----:B------:R-:W-:Y:S05]  /*3eb0*/  BSYNC.RECONVERGENT B3 ;  /* 0x0000000000037941 */ /* 0x000fea0003800200 */
.L_x_52:
[----:B------:R-:W-:Y:S01]  /*3ec0*/  DSETP.MAX.AND P1, P2, RZ, R16, PT ;  /* 0x00000010ff00722a */ /* 0x000fe20003a2f000 */
[----:B------:R-:W-:Y:S02]  /*3ed0*/  IMAD.MOV.U32 R5, RZ, RZ, R17 ;  /* 0x000000ffff057224 */ /* 0x000fe400078e0011 */
[----:B------:R-:W-:Y:S02]  /*3ee0*/  IMAD.MOV.U32 R4, RZ, RZ, RZ ;  /* 0x000000ffff047224 */ /* 0x000fe400078e00ff */
[----:B------:R-:W-:Y:S02]  /*3ef0*/  IMAD.MOV.U32 R11, RZ, RZ, 0x80000 ;  /* 0x00080000ff0b7424 */ /* 0x000fe400078e00ff */
[----:B------:R-:W-:Y:S01]  /*3f00*/  IMAD.MOV.U32 R56, RZ, RZ, R2 ;  /* 0x000000ffff387224 */ /* 0x000fe200078e0002 */
[C---:B------:R-:W-:Y:S01]  /*3f10*/  FSEL R7, R4.reuse, R5, P1 ;  /* 0x0000000504077208 */ /* 0x040fe20000800000 */
[----:B------:R-:W-:Y:S01]  /*3f20*/  IMAD.MOV.U32 R57, RZ, RZ, R3 ;  /* 0x000000ffff397224 */ /* 0x000fe200078e0003 */
[----:B------:R-:W-:-:S04]  /*3f30*/  SEL R4, R4, R16, P1 ;  /* 0x0000001004047207 */ /* 0x000fc80000800000 */
[----:B------:R-:W-:-:S05]  /*3f40*/  @P2 LOP3.LUT R7, R5, 0x80000, RZ, 0xfc, !PT ;  /* 0x0008000005072812 */ /* 0x000fca00078efcff */
[----:B------:R-:W-:-:S04]  /*3f50*/  IMAD.MOV.U32 R5, RZ, RZ, R7 ;  /* 0x000000ffff057224 */ /* 0x000fc800078e0007 */
[----:B------:R-:W-:Y:S02]  /*3f60*/  IMAD.MOV.U32 R6, RZ, RZ, R5 ;  /* 0x000000ffff067224 */ /* 0x000fe400078e0005 */
[----:B------:R-:W-:-:S06]  /*3f70*/  DSETP.MIN.AND P1, P2, R4, 10, PT ;  /* 0x402400000400742a */ /* 0x000fcc0003a20000 */
[----:B------:R-:W-:Y:S02]  /*3f80*/  FSEL R7, R6, 2.5625, P1 ;  /* 0x4024000006077808 */ /* 0x000fe40000800000 */
[----:B------:R-:W-:-:S04]  /*3f90*/  SEL R4, R4, RZ, P1 ;  /* 0x000000ff04047207 */ /* 0x000fc80000800000 */
[----:B------:R-:W-:Y:S02]  /*3fa0*/  FSEL R4, R4, RZ, P0 ;  /* 0x000000ff04047208 */ /* 0x000fe40000000000 */
[----:B------:R-:W-:-:S05]  /*3fb0*/  @P2 LOP3.LUT R7, R11, 0x40240000, RZ, 0xfc, !PT ;  /* 0x402400000b072812 */ /* 0x000fca00078efcff */
[----:B------:R-:W-:-:S05]  /*3fc0*/  IMAD.MOV.U32 R5, RZ, RZ, R7 ;  /* 0x000000ffff057224 */ /* 0x000fca00078e0007 */
[----:B------:R-:W-:-:S06]  /*3fd0*/  FSEL R5, R5, RZ, P0 ;  /* 0x000000ff05057208 */ /* 0x000fcc0000000000 */
[-C--:B------:R-:W-:Y:S02]  /*3fe0*/  DMUL R58, R58, R4.reuse ;  /* 0x000000043a3a7228 */ /* 0x080fe40000000000 */
[----:B------:R-:W-:-:S11]  /*3ff0*/  DMUL R60, R60, R4 ;  /* 0x000000043c3c7228 */ /* 0x000fd60000000000 */
.L_x_47:
[----:B------:R-:W-:Y:S05]  /*4000*/  BSYNC.RECONVERGENT B2 ;  /* 0x0000000000027941 */ /* 0x000fea0003800200 */
.L_x_46:
[----:B------:R-:W-:-:S14]  /*4010*/  DSETP.NE.AND P0, PT, R56, RZ, PT ;  /* 0x000000ff3800722a */ /* 0x000fdc0003f05000 */
[----:B------:R-:W-:Y:S05]  /*4020*/  @!P0 BRA `(.L_x_31) ;  /* 0x0000000000e48947 */ /* 0x000fea0003800000 */
[----:B------:R-:W-:Y:S01]  /*4030*/  DSETP.MAX.AND P0, P1, RZ, R80, PT ;  /* 0x00000050ff00722a */ /* 0x000fe2000390f000 */
[----:B------:R-:W-:Y:S01]  /*4040*/  IMAD.MOV.U32 R3, RZ, RZ, R81 ;  /* 0x000000ffff037224 */ /* 0x000fe200078e0051 */
[----:B------:R-:W-:Y:S01]  /*4050*/  BSSY.RECONVERGENT B1, `(.L_x_54) ;  /* 0x000001d000017945 */ /* 0x000fe20003800200 */
[----:B------:R-:W-:Y:S02]  /*4060*/  IMAD.MOV.U32 R2, RZ, RZ, RZ ;  /* 0x000000ffff027224 */ /* 0x000fe400078e00ff */
[----:B------:R-:W-:-:S03]  /*4070*/  IMAD.MOV.U32 R4, RZ, RZ, 0x0 ;  /* 0x00000000ff047424 */ /* 0x000fc600078e00ff */
[C---:B------:R-:W-:Y:S02]  /*4080*/  FSEL R5, R2.reuse, R3, P0 ;  /* 0x0000000302057208 */ /* 0x040fe40000000000 */
[----:B------:R-:W-:-:S04]  /*4090*/  SEL R2, R2, R80, P0 ;  /* 0x0000005002027207 */ /* 0x000fc80000000000 */
[----:B------:R-:W-:-:S05]  /*40a0*/  @P1 LOP3.LUT R5, R3, 0x80000, RZ, 0xfc, !PT ;  /* 0x0008000003051812 */ /* 0x000fca00078efcff */
[----:B------:R-:W-:Y:S02]  /*40b0*/  IMAD.MOV.U32 R3, RZ, RZ, R5 ;  /* 0x000000ffff037224 */ /* 0x000fe400078e0005 */
[----:B------:R-:W-:-:S04]  /*40c0*/  IMAD.MOV.U32 R5, RZ, RZ, 0x3fd80000 ;  /* 0x3fd80000ff057424 */ /* 0x000fc800078e00ff */
[----:B------:R-:W-:-:S08]  /*40d0*/  DADD R2, R90, R2 ;  /* 0x000000005a027229 */ /* 0x000fd00000000002 */
[----:B------:R-:W-:-:S06]  /*40e0*/  DMUL R14, R2, UR10 ;  /* 0x0000000a020e7c28 */ /* 0x000fcc0008000000 */
        /* <DEDUP_REMOVED lines=16> */
[----:B------:R-:W-:Y:S05]  /*41f0*/  CALL.REL.NOINC `($__internal_2_$__cuda_sm20_dsqrt_rn_f64_mediumpath_v1) ;  /* 0x0000001000b87944 */ /* 0x000fea0003c00000 */
[----:B------:R-:W-:Y:S02]  /*4200*/  IMAD.MOV.U32 R62, RZ, RZ, R16 ;  /* 0x000000ffff3e7224 */ /* 0x000fe400078e0010 */
[----:B------:R-:W-:-:S07]  /*4210*/  IMAD.MOV.U32 R63, RZ, RZ, R17 ;  /* 0x000000ffff3f7224 */ /* 0x000fce00078e0011 */
.L_x_55:
[----:B------:R-:W-:Y:S05]  /*4220*/  BSYNC.RECONVERGENT B1 ;  /* 0x0000000000017941 */ /* 0x000fea0003800200 */
.L_x_54:
[----:B------:R-:W-:Y:S01]  /*4230*/  UMOV UR8, 0x812dea11 ;  /* 0x812dea1100087882 */ /* 0x000fe20000000000 */
[----:B------:R-:W-:Y:S01]  /*4240*/  UMOV UR9, 0x3d719799 ;  /* 0x3d71979900097882 */ /* 0x000fe20000000000 */
[----:B------:R-:W-:Y:S01]  /*4250*/  IMAD.MOV.U32 R2, RZ, RZ, 0x1 ;  /* 0x00000001ff027424 */ /* 0x000fe200078e00ff */
[----:B------:R-:W-:Y:S01]  /*4260*/  DADD R68, R90, UR8 ;  /* 0x000000085a447e29 */ /* 0x000fe20008000000 */
[----:B------:R-:W-:Y:S01]  /*4270*/  FSETP.GEU.AND P1, PT, |R57|, 6.5827683646048100446e-37, PT ;  /* 0x036000003900780b */ /* 0x000fe20003f2e200 */
[----:B------:R-:W-:Y:S04]  /*4280*/  BSSY.RECONVERGENT B2, `(.L_x_56) ;  /* 0x0000012000027945 */ /* 0x000fe80003800200 */
        /* <DEDUP_REMOVED lines=16> */
[----:B------:R-:W-:Y:S05]  /*4390*/  CALL.REL.NOINC `($__internal_1_$__cuda_sm20_div_rn_f64_full) ;  /* 0x0000000800e87944 */ /* 0x000fea0003c00000 */
.L_x_57:
[----:B------:R-:W-:Y:S05]  /*43a0*/  BSYNC.RECONVERGENT B2 ;  /* 0x0000000000027941 */ /* 0x000fea0003800200 */
.L_x_56:
[----:B------:R-:W-:-:S11]  /*43b0*/  DADD R62, |R16|, R62 ;  /* 0x00000000103e7229 */ /* 0x000fd6000000023e */
.L_x_31:
[----:B------:R-:W-:Y:S05]  /*43c0*/  BSYNC.RECONVERGENT B0 ;  /* 0x0000000000007941 */ /* 0x000fea0003800200 */
.L_x_30:
[----:B------:R-:W-:-:S04]  /*43d0*/  IADD3 R2, P0, PT, R8, UR56, RZ ;  /* 0x0000003808027c10 */ /* 0x000fc8000ff1e0ff */
[----:B------:R-:W-:-:S06]  /*43e0*/  IADD3.X R3, PT, PT, R9, UR57, RZ, P0, !PT ;  /* 0x0000003909037c10 */ /* 0x000fcc00087fe4ff */
[----:B------:R-:W2:Y:S01]  /*43f0*/  LDG.E.64 R2, desc[UR36][R2.64] ;  /* 0x0000002402027981 */ /* 0x000ea2000c1e1b00 */
[----:B------:R-:W-:Y:S01]  /*4400*/  DMUL R4, R48, R48 ;  /* 0x0000003030047228 */ /* 0x000fe20000000000 */
[----:B------:R-:W-:Y:S01]  /*4410*/  UISETP.NE.U32.AND UP0, UPT, UR38, URZ, UPT ;  /* 0x000000ff2600728c */ /* 0x000fe2000bf05070 */
[----:B------:R-:W-:Y:S01]  /*4420*/  DSETP.GT.AND P0, PT, R62, UR6, PT ;  /* 0x000000063e007e2a */ /* 0x000fe2000bf04000 */
[----:B------:R-:W-:Y:S01]  /*4430*/  ISETP.NE.U32.AND P1, PT, R22, 0x1, PT ;  /* 0x000000011600780c */ /* 0x000fe20003f25070 */
[----:B------:R-:W-:Y:S01]  /*4440*/  DADD R46, -R20, R46 ;  /* 0x00000000142e7229 */ /* 0x000fe2000000012e */
[----:B------:R-:W-:Y:S01]  /*4450*/  UISETP.NE.AND.EX UP0, UPT, UR39, URZ, UPT, UP0 ;  /* 0x000000ff2700728c */ /* 0x000fe2000bf05300 */
[----:B------:R-:W-:Y:S01]  /*4460*/  DADD R48, R18, R48 ;  /* 0x0000000012307229 */ /* 0x000fe20000000030 */
[----:B------:R-:W-:Y:S01]  /*4470*/  BSSY.RECONVERGENT B0, `(.L_x_58) ;  /* 0x0000031000007945 */ /* 0x000fe20003800200 */
[----:B------:R-:W-:Y:S01]  /*4480*/  ISETP.NE.OR.EX P0, PT, R23, RZ, !P0, P1 ;  /* 0x000000ff1700720c */ /* 0x000fe20004705710 */
[----:B------:R-:W-:-:S03]  /*4490*/  DFMA R4, R54, R54, -R4 ;  /* 0x000000363604722b */ /* 0x000fc60000000804 */
[----:B------:R-:W-:-:S05]  /*44a0*/  PLOP3.LUT P0, PT, P0, PT, UP0, 0xea, 0xae ;  /* 0x0000000000ae781c */ /* 0x000fca000070fd0a */
[----:B------:R-:W-:-:S08]  /*44b0*/  DFMA R4, -R48, R46, R4 ;  /* 0x0000002e3004722b */ /* 0x000fd00000000104 */
[----:B------:R-:W-:Y:S02]  /*44c0*/  DFMA R64, -R32, R4, R64 ;  /* 0x000000042040722b */ /* 0x000fe40000000140 */
[----:B--2---:R-:W-:Y:S01]  /*44d0*/  DMUL R56, R2, -R56 ;  /* 0x8000003802387228 */ /* 0x004fe20000000000 */
[----:B------:R-:W-:Y:S10]  /*44e0*/  @P0 BRA `(.L_x_59) ;  /* 0x0000000000a40947 */ /* 0x000ff40003800000 */
[----:B------:R-:W2:Y:S01]  /*44f0*/  LDG.E.64 R66, desc[UR36][R24.64] ;  /* 0x0000002418427981 */ /* 0x000ea2000c1e1b00 */
[----:B------:R-:W-:Y:S01]  /*4500*/  DSETP.MAX.AND P0, P1, R62, UR6, PT ;  /* 0x000000063e007e2a */ /* 0x000fe2000b90f000 */
[----:B------:R-:W-:Y:S01]  /*4510*/  UMOV UR5, UR7 ;  /* 0x0000000700057c82 */ /* 0x000fe20008000000 */
[----:B------:R-:W-:Y:S01]  /*4520*/  IMAD.MOV.U32 R4, RZ, RZ, R63 ;  /* 0x000000ffff047224 */ /* 0x000fe200078e003f */
[----:B------:R-:W-:Y:S01]  /*4530*/  BSSY.RECONVERGENT B2, `(.L_x_60) ;  /* 0x0000018000027945 */ /* 0x000fe20003800200 */
[----:B------:R-:W-:-:S03]  /*4540*/  IMAD.U32 R5, RZ, RZ, UR5 ;  /* 0x00000005ff057e24 */ /* 0x000fc6000f8e00ff */
[----:B------:R-:W-:Y:S01]  /*4550*/  FSEL R69, R4, UR5, P0 ;  /* 0x0000000504457c08 */ /* 0x000fe20008000000 */
[----:B------:R-:W-:Y:S01]  /*4560*/  IMAD.MOV.U32 R4, RZ, RZ, R62 ;  /* 0x000000ffff047224 */ /* 0x000fe200078e003e */
[----:B------:R-:W-:-:S04]  /*4570*/  UMOV UR5, UR6 ;  /* 0x0000000600057c82 */ /* 0x000fc80008000000 */
[----:B------:R-:W-:Y:S01]  /*4580*/  SEL R68, R4, UR5, P0 ;  /* 0x0000000504447c07 */ /* 0x000fe20008000000 */
[----:B------:R-:W-:Y:S01]  /*4590*/  IMAD.MOV.U32 R4, RZ, RZ, 0x1 ;  /* 0x00000001ff047424 */ /* 0x000fe200078e00ff */
[----:B------:R-:W-:-:S04]  /*45a0*/  @P1 LOP3.LUT R69, R5, 0x80000, RZ, 0xfc, !PT ;  /* 0x0008000005451812 */ /* 0x000fc800078efcff */
[----:B------:R-:W0:Y:S02]  /*45b0*/  MUFU.RCP64H R5, R69 ;  /* 0x0000004500057308 */ /* 0x000e240000001800 */
[----:B0-----:R-:W-:-:S08]  /*45c0*/  DFMA R6, -R68, R4, 1 ;  /* 0x3ff000004406742b */ /* 0x001fd00000000104 */
[----:B------:R-:W-:-:S08]  /*45d0*/  DFMA R6, R6, R6, R6 ;  /* 0x000000060606722b */ /* 0x000fd00000000006 */
[----:B------:R-:W-:-:S08]  /*45e0*/  DFMA R6, R4, R6, R4 ;  /* 0x000000060406722b */ /* 0x000fd00000000004 */
[----:B------:R-:W-:-:S08]  /*45f0*/  DFMA R4, -R68, R6, 1 ;  /* 0x3ff000004404742b */ /* 0x000fd00000000106 */
[----:B------:R-:W-:-:S08]  /*4600*/  DFMA R4, R6, R4, R6 ;  /* 0x000000040604722b */ /* 0x000fd00000000006 */
[----:B--2---:R-:W-:Y:S01]  /*4610*/  DMUL R16, R66, R4 ;  /* 0x0000000442107228 */ /* 0x004fe20000000000 */
[----:B------:R-:W-:-:S07]  /*4620*/  FSETP.GEU.AND P1, PT, |R67|, 6.5827683646048100446e-37, PT ;  /* 0x036000004300780b */ /* 0x000fce0003f2e200 */
        /* <DEDUP_REMOVED lines=8> */
.L_x_61:
[----:B------:R-:W-:Y:S05]  /*46b0*/  BSYNC.RECONVERGENT B2 ;  /* 0x0000000000027941 */ /* 0x000fea0003800200 */
.L_x_60:
[----:B------:R-:W-:Y:S01]  /*46c0*/  DSETP.MIN.AND P0, P1, R26, R16, PT ;  /* 0x000000101a00722a */ /* 0x000fe20003900000 */
[----:B------:R-:W-:Y:S01]  /*46d0*/  IMAD.MOV.U32 R4, RZ, RZ, R27 ;  /* 0x000000ffff047224 */ /* 0x000fe200078e001b */
[----:B------:R-:W-:Y:S01]  /*46e0*/  DSETP.MAX.AND P2, P3, R28, R62, PT ;  /* 0x0000003e1c00722a */ /* 0x000fe20003b4f000 */
[----:B------:R-:W-:Y:S02]  /*46f0*/  IMAD.MOV.U32 R6, RZ, RZ, R29 ;  /* 0x000000ffff067224 */ /* 0x000fe400078e001d */
[----:B------:R-:W-:Y:S01]  /*4700*/  IMAD.MOV.U32 R5, RZ, RZ, R16 ;  /* 0x000000ffff057224 */ /* 0x000fe200078e0010 */
[----:B------:R-:W-:Y:S01]  /*4710*/  FSEL R27, R4, R17, P0 ;  /* 0x00000011041b7208 */ /* 0x000fe20000000000 */
[----:B------:R-:W-:Y:S01]  /*4720*/  IMAD.MOV.U32 R7, RZ, RZ, R62 ;  /* 0x000000ffff077224 */ /* 0x000fe200078e003e */
[----:B------:R-:W-:Y:S02]  /*4730*/  FSEL R29, R6, R63, P2 ;  /* 0x0000003f061d7208 */ /* 0x000fe40001000000 */
[----:B------:R-:W-:-:S02]  /*4740*/  SEL R26, R26, R5, P0 ;  /* 0x000000051a1a7207 */ /* 0x000fc40000000000 */
[----:B------:R-:W-:Y:S02]  /*4750*/  SEL R28, R28, R7, P2 ;  /* 0x000000071c1c7207 */ /* 0x000fe40001000000 */
[----:B------:R-:W-:Y:S02]  /*4760*/  @P1 LOP3.LUT R27, R17, 0x80000, RZ, 0xfc, !PT ;  /* 0x00080000111b1812 */ /* 0x000fe400078efcff */
[----:B------:R-:W-:-:S07]  /*4770*/  @P3 LOP3.LUT R29, R63, 0x80000, RZ, 0xfc, !PT ;  /* 0x000800003f1d3812 */ /* 0x000fce00078efcff */
.L_x_59:
[----:B------:R-:W-:Y:S05]  /*4780*/  BSYNC.RECONVERGENT B0 ;  /* 0x0000000000007941 */ /* 0x000fea0003800200 */
.L_x_58:
[----:B------:R-:W-:-:S13]  /*4790*/  ISETP.GE.AND P2, PT, R45, RZ, PT ;  /* 0x000000ff2d00720c */ /* 0x000fda0003f46270 */
[----:B------:R-:W0:Y:S02]  /*47a0*/  @P2 LDC.64 R4, c[0x0][0x428] ;  /* 0x00010a00ff042b82 */ /* 0x000e240000000a00 */
[----:B0-----:R-:W-:-:S04]  /*47b0*/  @P2 LEA R4, P0, R44, R4, 0x3 ;  /* 0x000000042c042211 */ /* 0x001fc800078018ff */
[----:B------:R-:W-:-:S06]  /*47c0*/  @P2 LEA.HI.X R5, R44, R5, R45, 0x3, P0 ;  /* 0x000000052c052211 */ /* 0x000fcc00000f1c2d */
[----:B------:R-:W2:Y:S01]  /*47d0*/  @P2 LDG.E.64 R4, desc[UR36][R4.64] ;  /* 0x0000002404042981 */ /* 0x000ea2000c1e1b00 */
[----:B------:R-:W-:Y:S01]  /*47e0*/  ISETP.NE.U32.AND P1, PT, R22, 0x1, PT ;  /* 0x000000011600780c */ /* 0x000fe20003f25070 */
[----:B------:R-:W-:Y:S01]  /*47f0*/  UIADD3 UR58, UP0, UPT, UR58, 0x10, URZ ;  /* 0x000000103a3a7890 */ /* 0x000fe2000ff1e0ff */
[----:B------:R-:W-:Y:S01]  /*4800*/  SHF.R.U32.HI R44, RZ, 0x1f, R45 ;  /* 0x0000001fff2c7819 */ /* 0x000fe2000001162d */
[----:B------:R-:W-:Y:S01]  /*4810*/  DADD R42, R56, R42 ;  /* 0x00000000382a7229 */ /* 0x000fe2000000002a */
[----:B------:R-:W-:Y:S01]  /*4820*/  ISETP.NE.AND.EX P1, PT, R23, RZ, PT, P1 ;  /* 0x000000ff1700720c */ /* 0x000fe20003f25310 */
[----:B------:R-:W-:Y:S01]  /*4830*/  UIADD3.X UR4, UPT, UPT, URZ, UR4, URZ, UP0, !UPT ;  /* 0x00000004ff047290 */ /* 0x000fe200087fe4ff */
[C---:B------:R-:W-:Y:S01]  /*4840*/  DFMA R40, R2.reuse, -R58, R40 ;  /* 0x8000003a0228722b */ /* 0x040fe20000000028 */
[----:B------:R-:W-:Y:S01]  /*4850*/  UISETP.NE.U32.AND UP0, UPT, UR58, 0x38, UPT ;  /* 0x000000383a00788c */ /* 0x000fe2000bf05070 */
[C---:B------:R-:W-:Y:S02]  /*4860*/  DFMA R38, R2.reuse, -R60, R38 ;  /* 0x8000003c0226722b */ /* 0x040fe40000000026 */
[----:B------:R-:W-:Y:S01]  /*4870*/  DMUL R64, R2, R64 ;  /* 0x0000004002407228 */ /* 0x000fe20000000000 */
[----:B------:R-:W-:Y:S01]  /*4880*/  UISETP.NE.AND.EX UP0, UPT, UR4, URZ, UPT, UP0 ;  /* 0x000000ff0400728c */ /* 0x000fe2000bf05300 */
[----:B------:R-:W-:Y:S01]  /*4890*/  DADD R56, R56, R30 ;  /* 0x0000000038387229 */ /* 0x000fe2000000001e */
[----:B------:R-:W-:Y:S01]  /*48a0*/  IMAD.MOV.U32 R2, RZ, RZ, RZ ;  /* 0x000000ffff027224 */ /* 0x000fe200078e00ff */
[----:B------:R-:W-:-:S04]  /*48b0*/  SEL R3, R44, RZ, !P1 ;  /* 0x000000ff2c037207 */ /* 0x000fc80004800000 */
[-C--:B-----5:R-:W-:Y:S02]  /*48c0*/  DFMA R40, R50, -R64.reuse, R40 ;  /* 0x800000403228722b */ /* 0x0a0fe40000000028 */
[----:B------:R-:W-:Y:S01]  /*48d0*/  DFMA R38, R52, -R64, R38 ;  /* 0x800000403426722b */ /* 0x000fe20000000026 */
[----:B--2---:R-:W-:-:S04]  /*48e0*/  @P2 ISETP.EQ.U32.AND P0, PT, R4, RZ, PT ;  /* 0x000000ff0400220c */ /* 0x004fc80003f02070 */
[----:B------:R-:W-:Y:S02]  /*48f0*/  @P2 ISETP.EQ.AND.EX P0, PT, R5, RZ, !P1, P0 ;  /* 0x000000ff0500220c */ /* 0x000fe40004f02300 */
[----:B------:R-:W-:Y:S02]  /*4900*/  IADD3 R8, P1, PT, R8, 0x8, RZ ;  /* 0x0000000808087810 */ /* 0x000fe40007f3e0ff */
[----:B------:R-:W-:-:S03]  /*4910*/  @P2 SEL R2, RZ, 0x1, !P0 ;  /* 0x00000001ff022807 */ /* 0x000fc60004000000 */
[----:B------:R-:W-:Y:S01]  /*4920*/  IMAD.X R9, RZ, RZ, R9, P1 ;  /* 0x000000ffff097224 */ /* 0x000fe200008e0609 */
[----:B------:R-:W-:-:S04]  /*4930*/  LOP3.LUT P0, RZ, R2, R3, RZ, 0xfc, !PT ;  /* 0x0000000302ff7212 */ /* 0x000fc8000780fcff */
[----:B------:R-:W-:Y:S02]  /*4940*/  FSEL R30, R30, R56, !P0 ;  /* 0x000000381e1e7208 */ /* 0x000fe40004000000 */
[----:B------:R-:W-:Y:S01]  /*4950*/  FSEL R31, R31, R57, !P0 ;  /* 0x000000391f1f7208 */ /* 0x000fe20004000000 */
[----:B------:R-:W-:Y:S06]  /*4960*/  BRA.U UP0, `(.L_x_62) ;  /* 0xffffffb900a07547 */ /* 0x000fec000b83ffff */
[----:B------:R-:W0:Y:S01]  /*4970*/  LDCU.64 UR4, c[0x0][0x470] ;  /* 0x00008e00ff0477ac */ /* 0x000e220008000a00 */
[----:B------:R-:W-:Y:S01]  /*4980*/  IMAD.SHL.U32 R11, R10, 0x8, RZ ;  /* 0x000000080a0b7824 */ /* 0x000fe200078e00ff */
[----:B------:R-:W-:Y:S02]  /*4990*/  SHF.R.U32.HI R14, RZ, 0x1d, R10 ;  /* 0x0000001dff0e7819 */ /* 0x000fe4000001160a */
[----:B0-----:R-:W-:-:S04]  /*49a0*/  ISETP.NE.U32.AND P0, PT, RZ, UR4, PT ;  /* 0x00000004ff007c0c */ /* 0x001fc8000bf05070 */
[----:B------:R-:W-:Y:S01]  /*49b0*/  ISETP.NE.AND.EX P0, PT, RZ, UR5, PT, P0 ;  /* 0x00000005ff007c0c */ /* 0x000fe2000bf05300 */
[----:B------:R-:W0:-:S12]  /*49c0*/  LDCU.64 UR4, c[0x0][0x408] ;  /* 0x00008100ff0477ac */ /* 0x000e180008000a00 */
[----:B------:R-:W1:Y:S01]  /*49d0*/  @!P0 LDC.64 R12, c[0x0][0x390] ;  /* 0x0000e400ff0c8b82 */ /* 0x000e620000000a00 */
[----:B0-----:R-:W-:-:S04]  /*49e0*/  IADD3 R2, P2, PT, R11, UR4, RZ ;  /* 0x000000040b027c10 */ /* 0x001fc8000ff5e0ff */
[----:B------:R-:W-:Y:S02]  /*49f0*/  IADD3.X R3, PT, PT, R14, UR5, RZ, P2, !PT ;  /* 0x000000050e037c10 */ /* 0x000fe400097fe4ff */
[----:B-1----:R-:W-:-:S04]  /*4a00*/  @!P0 LEA R12, P1, R10, R12, 0x3 ;  /* 0x0000000c0a0c8211 */ /* 0x002fc800078218ff */
[----:B------:R-:W-:-:S05]  /*4a10*/  @!P0 LEA.HI.X R13, R10, R13, RZ, 0x3, P1 ;  /* 0x0000000d0a0d8211 */ /* 0x000fca00008f1cff */
[----:B------:R0:W-:Y:S04]  /*4a20*/  @!P0 STG.E.64 desc[UR36][R12.64], R28 ;  /* 0x0000001c0c008986 */ /* 0x0001e8000c101b24 */
[----:B------:R-:W2:Y:S01]  /*4a30*/  LDG.E.64 R2, desc[UR36][R2.64] ;  /* 0x0000002402027981 */ /* 0x000ea2000c1e1b00 */
[----:B------:R-:W-:Y:S01]  /*4a40*/  BSSY.RECONVERGENT B0, `(.L_x_63) ;  /* 0x0000012000007945 */ /* 0x000fe20003800200 */
[----:B--2---:R-:W1:Y:S01]  /*4a50*/  MUFU.RCP64H R5, R3 ;  /* 0x0000000300057308 */ /* 0x004e620000001800 */
[----:B------:R-:W-:-:S05]  /*4a60*/  VIADD R4, R3, 0x300402 ;  /* 0x0030040203047836 */ /* 0x000fca0000000000 */
[----:B------:R-:W-:Y:S01]  /*4a70*/  FSETP.GEU.AND P0, PT, |R4|, 5.8789094863358348022e-39, PT ;  /* 0x004004020400780b */ /* 0x000fe20003f0e200 */
[----:B-1----:R-:W-:-:S08]  /*4a80*/  DFMA R6, -R2, R4, 1 ;  /* 0x3ff000000206742b */ /* 0x002fd00000000104 */
[----:B------:R-:W-:-:S08]  /*4a90*/  DFMA R6, R6, R6, R6 ;  /* 0x000000060606722b */ /* 0x000fd00000000006 */
[----:B------:R-:W-:-:S08]  /*4aa0*/  DFMA R6, R4, R6, R4 ;  /* 0x000000060406722b */ /* 0x000fd00000000004 */
[----:B------:R-:W-:-:S08]  /*4ab0*/  DFMA R8, -R2, R6, 1 ;  /* 0x3ff000000208742b */ /* 0x000fd00000000106 */
[----:B------:R-:W-:Y:S01]  /*4ac0*/  DFMA R6, R6, R8, R6 ;  /* 0x000000080606722b */ /* 0x000fe20000000006 */
[----:B0-----:R-:W-:Y:S10]  /*4ad0*/  @P0 BRA `(.L_x_64) ;  /* 0x0000000000200947 */ /* 0x001ff40003800000 */
        /* <DEDUP_REMOVED lines=8> */
.L_x_64:
[----:B------:R-:W-:Y:S05]  /*4b60*/  BSYNC.RECONVERGENT B0 ;  /* 0x0000000000007941 */ /* 0x000fea0003800200 */
.L_x_63:
[----:B------:R-:W0:Y:S01]  /*4b70*/  LDCU.64 UR4, c[0x0][0x398] ;  /* 0x00007300ff0477ac */ /* 0x000e220008000a00 */
[-C--:B------:R-:W-:Y:S02]  /*4b80*/  DMUL R42, R42, R6.reuse ;  /* 0x000000062a2a7228 */ /* 0x080fe40000000000 */
[-C--:B------:R-:W-:Y:S01]  /*4b90*/  DMUL R40, R40, R6.reuse ;  /* 0x0000000628287228 */ /* 0x080fe20000000000 */
[----:B------:R-:W1:Y:S01]  /*4ba0*/  LDCU.128 UR8, c[0x0][0x3a0] ;  /* 0x00007400ff0877ac */ /* 0x000e620008000c00 */
[----:B------:R-:W-:Y:S01]  /*4bb0*/  DMUL R6, R38, R6 ;  /* 0x0000000626067228 */ /* 0x000fe20000000000 */
[----:B------:R-:W2:Y:S01]  /*4bc0*/  LDCU.128 UR12, c[0x0][0x380] ;  /* 0x00007000ff0c77ac */ /* 0x000ea20008000c00 */
[----:B0-----:R-:W-:-:S04]  /*4bd0*/  IADD3 R2, P0, PT, R11, UR4, RZ ;  /* 0x000000040b027c10 */ /* 0x001fc8000ff1e0ff */
[C---:B------:R-:W-:Y:S02]  /*4be0*/  IADD3.X R3, PT, PT, R14.reuse, UR5, RZ, P0, !PT ;  /* 0x000000050e037c10 */ /* 0x040fe400087fe4ff */
[C---:B-1----:R-:W-:Y:S02]  /*4bf0*/  IADD3 R4, P0, PT, R11.reuse, UR8, RZ ;  /* 0x000000080b047c10 */ /* 0x042fe4000ff1e0ff */
[C---:B------:R-:W-:Y:S01]  /*4c00*/  IADD3 R8, P1, PT, R11.reuse, UR10, RZ ;  /* 0x0000000a0b087c10 */ /* 0x040fe2000ff3e0ff */
[----:B------:R-:W-:Y:S01]  /*4c10*/  STG.E.64 desc[UR36][R2.64], R42 ;  /* 0x0000002a02007986 */ /* 0x000fe2000c101b24 */
[C---:B--2---:R-:W-:Y:S02]  /*4c20*/  IADD3 R10, P2, PT, R11.reuse, UR14, RZ ;  /* 0x0000000e0b0a7c10 */ /* 0x044fe4000ff5e0ff */
[----:B------:R-:W-:Y:S02]  /*4c30*/  IADD3 R12, P3, PT, R11, UR12, RZ ;  /* 0x0000000c0b0c7c10 */ /* 0x000fe4000ff7e0ff */
[----:B------:R-:W-:-:S02]  /*4c40*/  IADD3.X R5, PT, PT, R14, UR9, RZ, P0, !PT ;  /* 0x000000090e057c10 */ /* 0x000fc400087fe4ff */
[C---:B------:R-:W-:Y:S02]  /*4c50*/  IADD3.X R9, PT, PT, R14.reuse, UR11, RZ, P1, !PT ;  /* 0x0000000b0e097c10 */ /* 0x040fe40008ffe4ff */
[C---:B------:R-:W-:Y:S01]  /*4c60*/  IADD3.X R11, PT, PT, R14.reuse, UR15, RZ, P2, !PT ;  /* 0x0000000f0e0b7c10 */ /* 0x040fe200097fe4ff */
[----:B------:R-:W-:Y:S01]  /*4c70*/  STG.E.64 desc[UR36][R4.64], R40 ;  /* 0x0000002804007986 */ /* 0x000fe2000c101b24 */
[----:B------:R-:W-:-:S03]  /*4c80*/  IADD3.X R13, PT, PT, R14, UR13, RZ, P3, !PT ;  /* 0x0000000d0e0d7c10 */ /* 0x000fc60009ffe4ff */
[----:B------:R-:W-:Y:S04]  /*4c90*/  STG.E.64 desc[UR36][R8.64], R6 ;  /* 0x0000000608007986 */ /* 0x000fe8000c101b24 */
[----:B------:R-:W-:Y:S04]  /*4ca0*/  STG.E.64 desc[UR36][R10.64], R30 ;  /* 0x0000001e0a007986 */ /* 0x000fe8000c101b24 */
[----:B------:R-:W-:Y:S01]  /*4cb0*/  STG.E.64 desc[UR36][R12.64], R26 ;  /* 0x0000001a0c007986 */ /* 0x000fe2000c101b24 */
[----:B------:R-:W-:Y:S05]  /*4cc0*/  EXIT ;  /* 0x000000000000794d */ /* 0x000fea0003800000 */
        .weak           $__internal_0_$__cuda_sm20_dblrcp_rn_slowpath_v3
        .type           $__internal_0_$__cuda_sm20_dblrcp_rn_slowpath_v3,@function
        .size           $__internal_0_$__cuda_sm20_dblrcp_rn_slowpath_v3,($__internal_1_$__cuda_sm20_div_rn_f64_full - $__internal_0_$__cuda_sm20_dblrcp_rn_slowpath_v3)
$__internal_0_$__cuda_sm20_dblrcp_rn_slowpath_v3:
[----:B------:R-:W-:Y:S01]  /*4cd0*/  DSETP.GTU.AND P1, PT, |R58|, +INF , PT ;  /* 0x7ff000003a00742a */ /* 0x000fe20003f2c200 */
[----:B------:R-:W-:-:S13]  /*4ce0*/  BSSY.RECONVERGENT B3, `(.L_x_65) ;  /* 0x0000023000037945 */ /* 0x000fda0003800200 */
[----:B------:R-:W-:Y:S05]  /*4cf0*/  @P1 BRA `(.L_x_66) ;  /* 0x00000000007c1947 */ /* 0x000fea0003800000 */
[----:B------:R-:W-:-:S05]  /*4d00*/  LOP3.LUT R65, R59, 0x7fffffff, RZ, 0xc0, !PT ;  /* 0x7fffffff3b417812 */ /* 0x000fca00078ec0ff */
[----:B------:R-:W-:-:S05]  /*4d10*/  VIADD R57, R65, 0xffffffff ;  /* 0xffffffff41397836 */ /* 0x000fca0000000000 */
[----:B------:R-:W-:-:S13]  /*4d20*/  ISETP.GE.U32.AND P1, PT, R57, 0x7fefffff, PT ;  /* 0x7fefffff3900780c */ /* 0x000fda0003f26070 */
[----:B------:R-:W-:Y:S01]  /*4d30*/  @P1 LOP3.LUT R61, R59, 0x7ff00000, RZ, 0x3c, !PT ;  /* 0x7ff000003b3d1812 */ /* 0x000fe200078e3cff */
[----:B------:R-:W-:Y:S01]  /*4d40*/  @P1 IMAD.MOV.U32 R60, RZ, RZ, RZ ;  /* 0x000000ffff3c1224 */ /* 0x000fe200078e00ff */
[----:B------:R-:W-:Y:S06]  /*4d50*/  @P1 BRA `(.L_x_67) ;  /* 0x00000000006c1947 */ /* 0x000fec0003800000 */
[----:B------:R-:W-:-:S13]  /*4d60*/  ISETP.GE.U32.AND P1, PT, R65, 0x1000001, PT ;  /* 0x010000014100780c */ /* 0x000fda0003f26070 */
[----:B------:R-:W-:Y:S05]  /*4d70*/  @!P1 BRA `(.L_x_68) ;  /* 0x0000000000349947 */ /* 0x000fea0003800000 */
[----:B------:R-:W-:Y:S02]  /*4d80*/  VIADD R61, R59, 0xc0200000 ;  /* 0xc02000003b3d7836 */ /* 0x000fe40000000000 */
[----:B------:R-:W-:Y:S02]  /*4d90*/  IMAD.MOV.U32 R60, RZ, RZ, R58 ;  /* 0x000000ffff3c7224 */ /* 0x000fe400078e003a */
[----:B------:R-:W0:Y:S04]  /*4da0*/  MUFU.RCP64H R65, R61 ;  /* 0x0000003d00417308 */ /* 0x000e280000001800 */
[----:B0-----:R-:W-:-:S08]  /*4db0*/  DFMA R66, -R60, R64, 1 ;  /* 0x3ff000003c42742b */ /* 0x001fd00000000140 */
[----:B------:R-:W-:-:S08]  /*4dc0*/  DFMA R66, R66, R66, R66 ;  /* 0x000000424242722b */ /* 0x000fd00000000042 */
[----:B------:R-:W-:-:S08]  /*4dd0*/  DFMA R66, R64, R66, R64 ;  /* 0x000000424042722b */ /* 0x000fd00000000040 */
[----:B------:R-:W-:-:S08]  /*4de0*/  DFMA R64, -R60, R66, 1 ;  /* 0x3ff000003c40742b */ /* 0x000fd00000000142 */
[----:B------:R-:W-:-:S08]  /*4df0*/  DFMA R64, R66, R64, R66 ;  /* 0x000000404240722b */ /* 0x000fd00000000042 */
[----:B------:R-:W-:-:S08]  /*4e00*/  DMUL R64, R64, 2.2250738585072013831e-308 ;  /* 0x0010000040407828 */ /* 0x000fd00000000000 */
[----:B------:R-:W-:-:S08]  /*4e10*/  DFMA R58, -R58, R64, 1 ;  /* 0x3ff000003a3a742b */ /* 0x000fd00000000140 */
[----:B------:R-:W-:-:S08]  /*4e20*/  DFMA R58, R58, R58, R58 ;  /* 0x0000003a3a3a722b */ /* 0x000fd0000000003a */
[----:B------:R-:W-:Y:S01]  /*4e30*/  DFMA R60, R64, R58, R64 ;  /* 0x0000003a403c722b */ /* 0x000fe20000000040 */
[----:B------:R-:W-:Y:S10]  /*4e40*/  BRA `(.L_x_67) ;  /* 0x0000000000307947 */ /* 0x000ff40003800000 */
.L_x_68:
[----:B------:R-:W-:Y:S01]  /*4e50*/  DMUL R58, R58, 8.11296384146066816958e+31 ;  /* 0x469000003a3a7828 */ /* 0x000fe20000000000 */
[----:B------:R-:W-:-:S05]  /*4e60*/  IMAD.MOV.U32 R60, RZ, RZ, R64 ;  /* 0x000000ffff3c7224 */ /* 0x000fca00078e0040 */
[----:B------:R-:W0:Y:S02]  /*4e70*/  MUFU.RCP64H R61, R59 ;  /* 0x0000003b003d7308 */ /* 0x000e240000001800 */
[----:B0-----:R-:W-:-:S08]  /*4e80*/  DFMA R64, -R58, R60, 1 ;  /* 0x3ff000003a40742b */ /* 0x001fd0000000013c */
[----:B------:R-:W-:-:S08]  /*4e90*/  DFMA R64, R64, R64, R64 ;  /* 0x000000404040722b */ /* 0x000fd00000000040 */
[----:B------:R-:W-:-:S08]  /*4ea0*/  DFMA R64, R60, R64, R60 ;  /* 0x000000403c40722b */ /* 0x000fd0000000003c */
[----:B------:R-:W-:-:S08]  /*4eb0*/  DFMA R60, -R58, R64, 1 ;  /* 0x3ff000003a3c742b */ /* 0x000fd00000000140 */
[----:B------:R-:W-:-:S08]  /*4ec0*/  DFMA R60, R64, R60, R64 ;  /* 0x0000003c403c722b */ /* 0x000fd00000000040 */
[----:B------:R-:W-:Y:S01]  /*4ed0*/  DMUL R60, R60, 8.11296384146066816958e+31 ;  /* 0x469000003c3c7828 */ /* 0x000fe20000000000 */
[----:B------:R-:W-:Y:S10]  /*4ee0*/  BRA `(.L_x_67) ;  /* 0x0000000000087947 */ /* 0x000ff40003800000 */
.L_x_66:
[----:B------:R-:W-:Y:S01]  /*4ef0*/  LOP3.LUT R61, R59, 0x80000, RZ, 0xfc, !PT ;  /* 0x000800003b3d7812 */ /* 0x000fe200078efcff */
[----:B------:R-:W-:-:S07]  /*4f00*/  IMAD.MOV.U32 R60, RZ, RZ, R58 ;  /* 0x000000ffff3c7224 */ /* 0x000fce00078e003a */
.L_x_67:
[----:B------:R-:W-:Y:S05]  /*4f10*/  BSYNC.RECONVERGENT B3 ;  /* 0x0000000000037941 */ /* 0x000fea0003800200 */
.L_x_65:
[----:B------:R-:W-:-:S04]  /*4f20*/  IMAD.MOV.U32 R57, RZ, RZ, 0x0 ;  /* 0x00000000ff397424 */ /* 0x000fc800078e00ff */
[----:B------:R-:W-:Y:S05]  /*4f30*/  RET.REL.NODEC R56 `(_Z27_cuda_compute_fluxes_loop_1PdS_S_S_S_S_S_S_S_S_S_S_S_S_S_S_S_S_S_S_S_PlS0_S0_S0_S0_S_S0_S_lllddld) ;  /* 0xffffffb038307950 */ /* 0x000fea0003c3ffff */
        .weak           $__internal_1_$__cuda_sm20_div_rn_f64_full
        .type           $__internal_1_$__cuda_sm20_div_rn_f64_full,@function
        .size           $__internal_1_$__cuda_sm20_div_rn_f64_full,($__internal_2_$__cuda_sm20_dsqrt_rn_f64_mediumpath_v1 - $__internal_1_$__cuda_sm20_div_rn_f64_full)
$__internal_1_$__cuda_sm20_div_rn_f64_full:
[----:B------:R-:W-:Y:S01]  /*4f40*/  FSETP.GEU.AND P3, PT, |R67|, 1.469367938527859385e-39, PT ;  /* 0x001000004300780b */ /* 0x000fe20003f6e200 */
[----:B------:R-:W-:Y:S01]  /*4f50*/  IMAD.MOV.U32 R68, RZ, RZ, R70 ;  /* 0x000000ffff447224 */ /* 0x000fe200078e0046 */
[C---:B------:R-:W-:Y:S01]  /*4f60*/  FSETP.GEU.AND P1, PT, |R69|.reuse, 1.469367938527859385e-39, PT ;  /* 0x001000004500780b */ /* 0x040fe20003f2e200 */
[----:B------:R-:W-:Y:S01]  /*4f70*/  IMAD.MOV.U32 R13, RZ, RZ, 0x1ca00000 ;  /* 0x1ca00000ff0d7424 */ /* 0x000fe200078e00ff */
[----:B------:R-:W-:Y:S01]  /*4f80*/  LOP3.LUT R71, R69, 0x800fffff, RZ, 0xc0, !PT ;  /* 0x800fffff45477812 */ /* 0x000fe200078ec0ff */
[----:B------:R-:W-:Y:S01]  /*4f90*/  IMAD.MOV.U32 R72, RZ, RZ, R66 ;  /* 0x000000ffff487224 */ /* 0x000fe200078e0042 */
[----:B------:R-:W-:Y:S01]  /*4fa0*/  LOP3.LUT R11, R67, 0x7ff00000, RZ, 0xc0, !PT ;  /* 0x7ff00000430b7812 */ /* 0x000fe200078ec0ff */
[----:B------:R-:W-:Y:S01]  /*4fb0*/  IMAD.MOV.U32 R16, RZ, RZ, 0x1 ;  /* 0x00000001ff107424 */ /* 0x000fe200078e00ff */
[----:B------:R-:W-:Y:S01]  /*4fc0*/  LOP3.LUT R71, R71, 0x3ff00000, RZ, 0xfc, !PT ;  /* 0x3ff0000047477812 */ /* 0x000fe200078efcff */
[----:B------:R-:W-:Y:S01]  /*4fd0*/  BSSY.RECONVERGENT B1, `(.L_x_69) ;  /* 0x000004e000017945 */ /* 0x000fe20003800200 */
[----:B------:R-:W-:-:S03]  /*4fe0*/  LOP3.LUT R15, R69, 0x7ff00000, RZ, 0xc0, !PT ;  /* 0x7ff00000450f7812 */ /* 0x000fc600078ec0ff */
[----:B------:R-:W-:Y:S01]  /*4ff0*/  @!P3 LOP3.LUT R14, R69, 0x7ff00000, RZ, 0xc0, !PT ;  /* 0x7ff00000450eb812 */ /* 0x000fe200078ec0ff */
[----:B------:R-:W-:Y:S01]  /*5000*/  @!P3 IMAD.MOV.U32 R74, RZ, RZ, RZ ;  /* 0x000000ffff4ab224 */ /* 0x000fe200078e00ff */
[----:B------:R-:W-:Y:S01]  /*5010*/  @!P1 DMUL R70, R68, 8.98846567431157953865e+307 ;  /* 0x7fe0000044469828 */ /* 0x000fe20000000000 */
[C---:B------:R-:W-:Y:S02]  /*5020*/  ISETP.GE.U32.AND P2, PT, R11.reuse, R15, PT ;  /* 0x0000000f0b00720c */ /* 0x040fe40003f46070 */
[----:B------:R-:W-:-:S03]  /*5030*/  @!P3 ISETP.GE.U32.AND P4, PT, R11, R14, PT ;  /* 0x0000000e0b00b20c */ /* 0x000fc60003f86070 */
[----:B------:R-:W0:Y:S01]  /*5040*/  MUFU.RCP64H R17, R71 ;  /* 0x0000004700117308 */ /* 0x000e220000001800 */
[----:B------:R-:W-:-:S03]  /*5050*/  @!P3 SEL R73, R13, 0x63400000, !P4 ;  /* 0x634000000d49b807 */ /* 0x000fc60006000000 */
[----:B------:R-:W-:Y:S02]  /*5060*/  @!P1 LOP3.LUT R15, R71, 0x7ff00000, RZ, 0xc0, !PT ;  /* 0x7ff00000470f9812 */ /* 0x000fe400078ec0ff */
[----:B------:R-:W-:Y:S02]  /*5070*/  @!P3 LOP3.LUT R14, R73, 0x80000000, R67, 0xf8, !PT ;  /* 0x80000000490eb812 */ /* 0x000fe400078ef843 */
[----:B------:R-:W-:Y:S02]  /*5080*/  SEL R73, R13, 0x63400000, !P2 ;  /* 0x634000000d497807 */ /* 0x000fe40005000000 */
[----:B------:R-:W-:Y:S01]  /*5090*/  @!P3 LOP3.LUT R75, R14, 0x100000, RZ, 0xfc, !PT ;  /* 0x001000000e4bb812 */ /* 0x000fe200078efcff */
[----:B------:R-:W-:Y:S01]  /*50a0*/  IMAD.MOV.U32 R14, RZ, RZ, R11 ;  /* 0x000000ffff0e7224 */ /* 0x000fe200078e000b */
[----:B------:R-:W-:-:S06]  /*50b0*/  LOP3.LUT R73, R73, 0x800fffff, R67, 0xf8, !PT ;  /* 0x800fffff49497812 */ /* 0x000fcc00078ef843 */
[----:B------:R-:W-:Y:S02]  /*50c0*/  @!P3 DFMA R72, R72, 2, -R74 ;  /* 0x400000004848b82b */ /* 0x000fe4000000084a */
[----:B0-----:R-:W-:-:S08]  /*50d0*/  DFMA R74, R16, -R70, 1 ;  /* 0x3ff00000104a742b */ /* 0x001fd00000000846 */
[----:B------:R-:W-:Y:S01]  /*50e0*/  DFMA R74, R74, R74, R74 ;  /* 0x0000004a4a4a722b */ /* 0x000fe2000000004a */
[----:B------:R-:W-:-:S07]  /*50f0*/  @!P3 LOP3.LUT R14, R73, 0x7ff00000, RZ, 0xc0, !PT ;  /* 0x7ff00000490eb812 */ /* 0x000fce00078ec0ff */
[----:B------:R-:W-:-:S08]  /*5100*/  DFMA R74, R16, R74, R16 ;  /* 0x0000004a104a722b */ /* 0x000fd00000000010 */
[----:B------:R-:W-:-:S08]  /*5110*/  DFMA R16, R74, -R70, 1 ;  /* 0x3ff000004a10742b */ /* 0x000fd00000000846 */
[----:B------:R-:W-:-:S08]  /*5120*/  DFMA R74, R74, R16, R74 ;  /* 0x000000104a4a722b */ /* 0x000fd0000000004a */
[----:B------:R-:W-:-:S08]  /*5130*/  DMUL R16, R74, R72 ;  /* 0x000000484a107228 */ /* 0x000fd00000000000 */
[----:B------:R-:W-:-:S08]  /*5140*/  DFMA R98, R16, -R70, R72 ;  /* 0x800000461062722b */ /* 0x000fd00000000048 */
[----:B------:R-:W-:Y:S01]  /*5150*/  DFMA R74, R74, R98, R16 ;  /* 0x000000624a4a722b */ /* 0x000fe20000000010 */
[----:B------:R-:W-:-:S05]  /*5160*/  VIADD R16, R14, 0xffffffff ;  /* 0xffffffff0e107836 */ /* 0x000fca0000000000 */
[----:B------:R-:W-:Y:S01]  /*5170*/  ISETP.GT.U32.AND P1, PT, R16, 0x7feffffe, PT ;  /* 0x7feffffe1000780c */ /* 0x000fe20003f24070 */
[----:B------:R-:W-:-:S05]  /*5180*/  VIADD R16, R15, 0xffffffff ;  /* 0xffffffff0f107836 */ /* 0x000fca0000000000 */
[----:B------:R-:W-:-:S13]  /*5190*/  ISETP.GT.U32.OR P1, PT, R16, 0x7feffffe, P1 ;  /* 0x7feffffe1000780c */ /* 0x000fda0000f24470 */
[----:B------:R-:W-:Y:S05]  /*51a0*/  @P1 BRA `(.L_x_70) ;  /* 0x00000000006c1947 */ /* 0x000fea0003800000 */
[----:B------:R-:W-:-:S04]  /*51b0*/  LOP3.LUT R14, R69, 0x7ff00000, RZ, 0xc0, !PT ;  /* 0x7ff00000450e7812 */ /* 0x000fc800078ec0ff */
[CC--:B------:R-:W-:Y:S02]  /*51c0*/  ISETP.GE.U32.AND P1, PT, R11.reuse, R14.reuse, PT ;  /* 0x0000000e0b00720c */ /* 0x0c0fe40003f26070 */
[----:B------:R-:W-:Y:S02]  /*51d0*/  VIADDMNMX R11, R11, -R14, 0xb9600000, !PT ;  /* 0xb96000000b0b7446 */ /* 0x000fe4000780090e */
[----:B------:R-:W-:Y:S02]  /*51e0*/  SEL R14, R13, 0x63400000, !P1 ;  /* 0x634000000d0e7807 */ /* 0x000fe40004800000 */
[----:B------:R-:W-:-:S05]  /*51f0*/  VIMNMX R11, PT, PT, R11, 0x46a00000, PT ;  /* 0x46a000000b0b7848 */ /* 0x000fca0003fe0100 */
[----:B------:R-:W-:Y:S02]  /*5200*/  IMAD.IADD R11, R11, 0x1, -R14 ;  /* 0x000000010b0b7824 */ /* 0x000fe400078e0a0e */
[----:B------:R-:W-:Y:S02]  /*5210*/  IMAD.MOV.U32 R14, RZ, RZ, RZ ;  /* 0x000000ffff0e7224 */ /* 0x000fe400078e00ff */
[----:B------:R-:W-:-:S06]  /*5220*/  VIADD R15, R11, 0x7fe00000 ;  /* 0x7fe000000b0f7836 */ /* 0x000fcc0000000000 */
[----:B------:R-:W-:-:S10]  /*5230*/  DMUL R16, R74, R14 ;  /* 0x0000000e4a107228 */ /* 0x000fd40000000000 */
[----:B------:R-:W-:-:S13]  /*5240*/  FSETP.GTU.AND P1, PT, |R17|, 1.469367938527859385e-39, PT ;  /* 0x001000001100780b */ /* 0x000fda0003f2c200 */
[----:B------:R-:W-:Y:S05]  /*5250*/  @P1 BRA `(.L_x_71) ;  /* 0x0000000000941947 */ /* 0x000fea0003800000 */
[----:B------:R-:W-:Y:S01]  /*5260*/  DFMA R70, R74, -R70, R72 ;  /* 0x800000464a46722b */ /* 0x000fe20000000048 */
[----:B------:R-:W-:-:S09]  /*5270*/  IMAD.MOV.U32 R66, RZ, RZ, RZ ;  /* 0x000000ffff427224 */ /* 0x000fd200078e00ff */
[C---:B------:R-:W-:Y:S02]  /*5280*/  FSETP.NEU.AND P1, PT, R71.reuse, RZ, PT ;  /* 0x000000ff4700720b */ /* 0x040fe40003f2d000 */
[----:B------:R-:W-:-:S04]  /*5290*/  LOP3.LUT R68, R71, 0x80000000, R69, 0x48, !PT ;  /* 0x8000000047447812 */ /* 0x000fc800078e4845 */
[----:B------:R-:W-:-:S07]  /*52a0*/  LOP3.LUT R67, R68, R15, RZ, 0xfc, !PT ;  /* 0x0000000f44437212 */ /* 0x000fce00078efcff */
[----:B------:R-:W-:Y:S05]  /*52b0*/  @!P1 BRA `(.L_x_71) ;  /* 0x00000000007c9947 */ /* 0x000fea0003800000 */
[----:B------:R-:W-:Y:S01]  /*52c0*/  IMAD.MOV R15, RZ, RZ, -R11 ;  /* 0x000000ffff0f7224 */ /* 0x000fe200078e0a0b */
[----:B------:R-:W-:Y:S01]  /*52d0*/  IADD3 R11, PT, PT, -R11, -0x43300000, RZ ;  /* 0xbcd000000b0b7810 */ /* 0x000fe20007ffe1ff */
[----:B------:R-:W-:-:S06]  /*52e0*/  IMAD.MOV.U32 R14, RZ, RZ, RZ ;  /* 0x000000ffff0e7224 */ /* 0x000fcc00078e00ff */
[----:B------:R-:W-:Y:S02]  /*52f0*/  DFMA R14, R16, -R14, R74 ;  /* 0x8000000e100e722b */ /* 0x000fe4000000004a */
[----:B------:R-:W-:-:S08]  /*5300*/  DMUL.RP R74, R74, R66 ;  /* 0x000000424a4a7228 */ /* 0x000fd00000008000 */
[----:B------:R-:W-:Y:S02]  /*5310*/  FSETP.NEU.AND P1, PT, |R15|, R11, PT ;  /* 0x0000000b0f00720b */ /* 0x000fe40003f2d200 */
[----:B------:R-:W-:Y:S02]  /*5320*/  LOP3.LUT R11, R75, R68, RZ, 0x3c, !PT ;  /* 0x000000444b0b7212 */ /* 0x000fe400078e3cff */
[----:B------:R-:W-:Y:S02]  /*5330*/  FSEL R16, R74, R16, !P1 ;  /* 0x000000104a107208 */ /* 0x000fe40004800000 */
[----:B------:R-:W-:Y:S01]  /*5340*/  FSEL R17, R11, R17, !P1 ;  /* 0x000000110b117208 */ /* 0x000fe20004800000 */
[----:B------:R-:W-:Y:S06]  /*5350*/  BRA `(.L_x_71) ;  /* 0x0000000000547947 */ /* 0x000fec0003800000 */
.L_x_70:
[----:B------:R-:W-:-:S14]  /*5360*/  DSETP.NAN.AND P1, PT, R66, R66, PT ;  /* 0x000000424200722a */ /* 0x000fdc0003f28000 */
[----:B------:R-:W-:Y:S05]  /*5370*/  @P1 BRA `(.L_x_72) ;  /* 0x0000000000441947 */ /* 0x000fea0003800000 */
[----:B------:R-:W-:-:S14]  /*5380*/  DSETP.NAN.AND P1, PT, R68, R68, PT ;  /* 0x000000444400722a */ /* 0x000fdc0003f28000 */
[----:B------:R-:W-:Y:S05]  /*5390*/  @P1 BRA `(.L_x_73) ;  /* 0x0000000000301947 */ /* 0x000fea0003800000 */
[----:B------:R-:W-:Y:S01]  /*53a0*/  ISETP.NE.AND P1, PT, R14, R15, PT ;  /* 0x0000000f0e00720c */ /* 0x000fe20003f25270 */
[----:B------:R-:W-:Y:S02]  /*53b0*/  IMAD.MOV.U32 R16, RZ, RZ, 0x0 ;  /* 0x00000000ff107424 */ /* 0x000fe400078e00ff */
[----:B------:R-:W-:-:S10]  /*53c0*/  IMAD.MOV.U32 R17, RZ, RZ, -0x80000 ;  /* 0xfff80000ff117424 */ /* 0x000fd400078e00ff */
[----:B------:R-:W-:Y:S05]  /*53d0*/  @!P1 BRA `(.L_x_71) ;  /* 0x0000000000349947 */ /* 0x000fea0003800000 */
[----:B------:R-:W-:Y:S02]  /*53e0*/  ISETP.NE.AND P1, PT, R14, 0x7ff00000, PT ;  /* 0x7ff000000e00780c */ /* 0x000fe40003f25270 */
[----:B------:R-:W-:Y:S02]  /*53f0*/  LOP3.LUT R17, R67, 0x80000000, R69, 0x48, !PT ;  /* 0x8000000043117812 */ /* 0x000fe400078e4845 */
[----:B------:R-:W-:-:S13]  /*5400*/  ISETP.EQ.OR P1, PT, R15, RZ, !P1 ;  /* 0x000000ff0f00720c */ /* 0x000fda0004f22670 */
[----:B------:R-:W-:Y:S01]  /*5410*/  @P1 LOP3.LUT R11, R17, 0x7ff00000, RZ, 0xfc, !PT ;  /* 0x7ff00000110b1812 */ /* 0x000fe200078efcff */
[----:B------:R-:W-:Y:S02]  /*5420*/  @!P1 IMAD.MOV.U32 R16, RZ, RZ, RZ ;  /* 0x000000ffff109224 */ /* 0x000fe400078e00ff */
[----:B------:R-:W-:Y:S02]  /*5430*/  @P1 IMAD.MOV.U32 R16, RZ, RZ, RZ ;  /* 0x000000ffff101224 */ /* 0x000fe400078e00ff */
[----:B------:R-:W-:Y:S01]  /*5440*/  @P1 IMAD.MOV.U32 R17, RZ, RZ, R11 ;  /* 0x000000ffff111224 */ /* 0x000fe200078e000b */
[----:B------:R-:W-:Y:S06]  /*5450*/  BRA `(.L_x_71) ;  /* 0x0000000000147947 */ /* 0x000fec0003800000 */
.L_x_73:
[----:B------:R-:W-:Y:S01]  /*5460*/  LOP3.LUT R17, R69, 0x80000, RZ, 0xfc, !PT ;  /* 0x0008000045117812 */ /* 0x000fe200078efcff */
[----:B------:R-:W-:Y:S01]  /*5470*/  IMAD.MOV.U32 R16, RZ, RZ, R68 ;  /* 0x000000ffff107224 */ /* 0x000fe200078e0044 */
[----:B------:R-:W-:Y:S06]  /*5480*/  BRA `(.L_x_71) ;  /* 0x0000000000087947 */ /* 0x000fec0003800000 */
.L_x_72:
[----:B------:R-:W-:Y:S01]  /*5490*/  LOP3.LUT R17, R67, 0x80000, RZ, 0xfc, !PT ;  /* 0x0008000043117812 */ /* 0x000fe200078efcff */
[----:B------:R-:W-:-:S07]  /*54a0*/  IMAD.MOV.U32 R16, RZ, RZ, R66 ;  /* 0x000000ffff107224 */ /* 0x000fce00078e0042 */
.L_x_71:
[----:B------:R-:W-:Y:S05]  /*54b0*/  BSYNC.RECONVERGENT B1 ;  /* 0x0000000000017941 */ /* 0x000fea0003800200 */
.L_x_69:
[----:B------:R-:W-:-:S04]  /*54c0*/  IMAD.MOV.U32 R13, RZ, RZ, 0x0 ;  /* 0x00000000ff0d7424 */ /* 0x000fc800078e00ff */
[----:B------:R-:W-:Y:S05]  /*54d0*/  RET.REL.NODEC R12 `(_Z27_cuda_compute_fluxes_loop_1PdS_S_S_S_S_S_S_S_S_S_S_S_S_S_S_S_S_S_S_S_PlS0_S0_S0_S0_S_S0_S_lllddld) ;  /* 0xffffffa80cc87950 */ /* 0x000fea0003c3ffff */
        .weak           $__internal_2_$__cuda_sm20_dsqrt_rn_f64_mediumpath_v1
        .type           $__internal_2_$__cuda_sm20_dsqrt_rn_f64_mediumpath_v1,@function
        .size           $__internal_2_$__cuda_sm20_dsqrt_rn_f64_mediumpath_v1,($_Z27_cuda_compute_fluxes_loop_1PdS_S_S_S_S_S_S_S_S_S_S_S_S_S_S_S_S_S_S_S_PlS0_S0_S0_S0_S_S0_S_lllddld$__internal_accurate_pow - $__internal_2_$__cuda_sm20_dsqrt_rn_f64_mediumpath_v1)
$__internal_2_$__cuda_sm20_dsqrt_rn_f64_mediumpath_v1:
[----:B------:R-:W-:Y:S01]  /*54e0*/  ISETP.GE.U32.AND P1, PT, R70, -0x3400000, PT ;  /* 0xfcc000004600780c */ /* 0x000fe20003f26070 */
[----:B------:R-:W-:-:S12]  /*54f0*/  BSSY.RECONVERGENT B2, `(.L_x_74) ;  /* 0x0000023000027945 */ /* 0x000fd80003800200 */
[----:B------:R-:W-:Y:S05]  /*5500*/  @!P1 BRA `(.L_x_75) ;  /* 0x0000000000209947 */ /* 0x000fea0003800000 */
[----:B------:R-:W-:-:S10]  /*5510*/  DFMA.RM R16, R16, R66, R68 ;  /* 0x000000421010722b */ /* 0x000fd40000004044 */
[----:B------:R-:W-:-:S05]  /*5520*/  IADD3 R66, P1, PT, R16, 0x1, RZ ;  /* 0x0000000110427810 */ /* 0x000fca0007f3e0ff */
[----:B------:R-:W-:-:S06]  /*5530*/  IMAD.X R67, RZ, RZ, R17, P1 ;  /* 0x000000ffff437224 */ /* 0x000fcc00008e0611 */
[----:B------:R-:W-:-:S08]  /*5540*/  DFMA.RP R14, -R16, R66, R14 ;  /* 0x00000042100e722b */ /* 0x000fd0000000810e */
[----:B------:R-:W-:-:S06]  /*5550*/  DSETP.GT.AND P1, PT, R14, RZ, PT ;  /* 0x000000ff0e00722a */ /* 0x000fcc0003f24000 */
[----:B------:R-:W-:Y:S02]  /*5560*/  FSEL R16, R66, R16, P1 ;  /* 0x0000001042107208 */ /* 0x000fe40000800000 */
[----:B------:R-:W-:Y:S01]  /*5570*/  FSEL R17, R67, R17, P1 ;  /* 0x0000001143117208 */ /* 0x000fe20000800000 */
[----:B------:R-:W-:Y:S06]  /*5580*/  BRA `(.L_x_76) ;  /* 0x0000000000647947 */ /* 0x000fec0003800000 */
.L_x_75:
[----:B------:R-:W-:-:S14]  /*5590*/  DSETP.NE.AND P1, PT, R14, RZ, PT ;  /* 0x000000ff0e00722a */ /* 0x000fdc0003f25000 */
[----:B------:R-:W-:Y:S05]  /*55a0*/  @!P1 BRA `(.L_x_77) ;  /* 0x0000000000589947 */ /* 0x000fea0003800000 */
[----:B------:R-:W-:-:S13]  /*55b0*/  ISETP.GE.AND P1, PT, R15, RZ, PT ;  /* 0x000000ff0f00720c */ /* 0x000fda0003f26270 */
[----:B------:R-:W-:Y:S02]  /*55c0*/  @!P1 IMAD.MOV.U32 R16, RZ, RZ, 0x0 ;  /* 0x00000000ff109424 */ /* 0x000fe400078e00ff */
[----:B------:R-:W-:Y:S01]  /*55d0*/  @!P1 IMAD.MOV.U32 R17, RZ, RZ, -0x80000 ;  /* 0xfff80000ff119424 */ /* 0x000fe200078e00ff */
[----:B------:R-:W-:Y:S06]  /*55e0*/  @!P1 BRA `(.L_x_76) ;  /* 0x00000000004c9947 */ /* 0x000fec0003800000 */
[----:B------:R-:W-:-:S13]  /*55f0*/  ISETP.GT.AND P1, PT, R15, 0x7fefffff, PT ;  /* 0x7fefffff0f00780c */ /* 0x000fda0003f24270 */
[----:B------:R-:W-:Y:S05]  /*5600*/  @P1 BRA `(.L_x_77) ;  /* 0x0000000000401947 */ /* 0x000fea0003800000 */
[----:B------:R-:W-:Y:S01]  /*5610*/  DMUL R14, R14, 8.11296384146066816958e+31 ;  /* 0x469000000e0e7828 */ /* 0x000fe20000000000 */
[----:B------:R-:W-:Y:S02]  /*5620*/  IMAD.MOV.U32 R16, RZ, RZ, RZ ;  /* 0x000000ffff107224 */ /* 0x000fe400078e00ff */
[----:B------:R-:W-:Y:S02]  /*5630*/  IMAD.MOV.U32 R68, RZ, RZ, 0x0 ;  /* 0x00000000ff447424 */ /* 0x000fe400078e00ff */
[----:B------:R-:W-:Y:S01]  /*5640*/  IMAD.MOV.U32 R69, RZ, RZ, 0x3fd80000 ;  /* 0x3fd80000ff457424 */ /* 0x000fe200078e00ff */
[----:B------:R-:W0:Y:S02]  /*5650*/  MUFU.RSQ64H R17, R15 ;  /* 0x0000000f00117308 */ /* 0x000e240000001c00 */
[----:B0-----:R-:W-:-:S08]  /*5660*/  DMUL R66, R16, R16 ;  /* 0x0000001010427228 */ /* 0x001fd00000000000 */
[----:B------:R-:W-:-:S08]  /*5670*/  DFMA R66, R14, -R66, 1 ;  /* 0x3ff000000e42742b */ /* 0x000fd00000000842 */
[----:B------:R-:W-:Y:S02]  /*5680*/  DFMA R68, R66, R68, 0.5 ;  /* 0x3fe000004244742b */ /* 0x000fe40000000044 */
[----:B------:R-:W-:-:S08]  /*5690*/  DMUL R66, R16, R66 ;  /* 0x0000004210427228 */ /* 0x000fd00000000000 */
[----:B------:R-:W-:-:S08]  /*56a0*/  DFMA R66, R68, R66, R16 ;  /* 0x000000424442722b */ /* 0x000fd00000000010 */
[----:B------:R-:W-:Y:S02]  /*56b0*/  DMUL R16, R14, R66 ;  /* 0x000000420e107228 */ /* 0x000fe40000000000 */
[----:B------:R-:W-:-:S06]  /*56c0*/  VIADD R67, R67, 0xfff00000 ;  /* 0xfff0000043437836 */ /* 0x000fcc0000000000 */
[----:B------:R-:W-:-:S08]  /*56d0*/  DFMA R68, R16, -R16, R14 ;  /* 0x800000101044722b */ /* 0x000fd0000000000e */
[----:B------:R-:W-:-:S10]  /*56e0*/  DFMA R16, R66, R68, R16 ;  /* 0x000000444210722b */ /* 0x000fd40000000010 */
[----:B------:R-:W-:Y:S01]  /*56f0*/  VIADD R17, R17, 0xfcb00000 ;  /* 0xfcb0000011117836 */ /* 0x000fe20000000000 */
[----:B------:R-:W-:Y:S06]  /*5700*/  BRA `(.L_x_76) ;  /* 0x0000000000047947 */ /* 0x000fec0003800000 */
.L_x_77:
[----:B------:R-:W-:-:S11]  /*5710*/  DADD R16, R14, R14 ;  /* 0x000000000e107229 */ /* 0x000fd6000000000e */
.L_x_76:
[----:B------:R-:W-:Y:S05]  /*5720*/  BSYNC.RECONVERGENT B2 ;  /* 0x0000000000027941 */ /* 0x000fea0003800200 */
.L_x_74:
[----:B------:R-:W-:-:S04]  /*5730*/  IMAD.MOV.U32 R13, RZ, RZ, 0x0 ;  /* 0x00000000ff0d7424 */ /* 0x000fc800078e00ff */
[----:B------:R-:W-:Y:S05]  /*5740*/  RET.REL.NODEC R12 `(_Z27_cuda_compute_fluxes_loop_1PdS_S_S_S_S_S_S_S_S_S_S_S_S_S_S_S_S_S_S_S_PlS0_S0_S0_S0_S_S0_S_lllddld) ;  /* 0xffffffa80c2c7950 */ /* 0x000fea0003c3ffff */
        .type           $_Z27_cuda_compute_fluxes_loop_1PdS_S_S_S_S_S_S_S_S_S_S_S_S_S_S_S_S_S_S_S_PlS0_S0_S0_S0_S_S0_S_lllddld$__internal_accurate_pow,@function
        .size           $_Z27_cuda_compute_fluxes_loop_1PdS_S_S_S_S_S_S_S_S_S_S_S_S_S_S_S_S_S_S_S_PlS0_S0_S0_S0_S_S0_S_lllddld$__internal_accurate_pow,(.L_x_83 - $_Z27_cuda_compute_fluxes_loop_1PdS_S_S_S_S_S_S_S_S_S_S_S_S_S_S_S_S_S_S_S_PlS0_S0_S0_S0_S_S0_S_lllddld$__internal_accurate_pow)
$_Z27_cuda_compute_fluxes_loop_1PdS_S_S_S_S_S_S_S_S_S_S_S_S_S_S_S_S_S_S_S_PlS0_S0_S0_S0_S_S0_S_lllddld$__internal_accurate_pow:
[----:B------:R-:W-:Y:S01]  /*5750*/  ISETP.GT.U32.AND P0, PT, R71, 0xfffff, PT ;  /* 0x000fffff4700780c */ /* 0x000fe20003f04070 */
[----:B------:R-:W-:Y:S01]  /*5760*/  IMAD.MOV.U32 R11, RZ, RZ, R71 ;  /* 0x000000ffff0b7224 */ /* 0x000fe200078e0047 */
[----:B------:R-:W-:Y:S01]  /*5770*/  UMOV UR8, 0x7d2cafe2 ;  /* 0x7d2cafe200087882 */ /* 0x000fe20000000000 */
[----:B------:R-:W-:Y:S01]  /*5780*/  IMAD.MOV.U32 R14, RZ, RZ, R70 ;  /* 0x000000ffff0e7224 */ /* 0x000fe200078e0046 */
[----:B------:R-:W-:Y:S01]  /*5790*/  UMOV UR9, 0x3eb0f5ff ;  /* 0x3eb0f5ff00097882 */ /* 0x000fe20000000000 */
[----:B------:R-:W-:Y:S01]  /*57a0*/  IMAD.MOV.U32 R16, RZ, RZ, RZ ;  /* 0x000000ffff107224 */ /* 0x000fe200078e00ff */
[----:B------:R-:W-:Y:S01]  /*57b0*/  UMOV UR60, 0x3b39803f ;  /* 0x3b39803f003c7882 */ /* 0x000fe20000000000 */
[----:B------:R-:W-:Y:S01]  /*57c0*/  IMAD.MOV.U32 R72, RZ, RZ, 0x41ad3b5a ;  /* 0x41ad3b5aff487424 */ /* 0x000fe200078e00ff */
[----:B------:R-:W-:Y:S01]  /*57d0*/  UMOV UR61, 0x3c7abc9e ;  /* 0x3c7abc9e003d7882 */ /* 0x000fe20000000000 */
[----:B------:R-:W-:-:S04]  /*57e0*/  IMAD.MOV.U32 R73, RZ, RZ, 0x3ed0f5d2 ;  /* 0x3ed0f5d2ff497424 */ /* 0x000fc800078e00ff */
[----:B------:R-:W-:-:S10]  /*57f0*/  @!P0 DMUL R74, R70, 1.80143985094819840000e+16 ;  /* 0x43500000464a8828 */ /* 0x000fd40000000000 */
[----:B------:R-:W-:Y:S02]  /*5800*/  @!P0 IMAD.MOV.U32 R11, RZ, RZ, R75 ;  /* 0x000000ffff0b8224 */ /* 0x000fe400078e004b */
[----:B------:R-:W-:-:S03]  /*5810*/  @!P0 IMAD.MOV.U32 R14, RZ, RZ, R74 ;  /* 0x000000ffff0e8224 */ /* 0x000fc600078e004a */
[----:B------:R-:W-:-:S04]  /*5820*/  LOP3.LUT R11, R11, 0x800fffff, RZ, 0xc0, !PT ;  /* 0x800fffff0b0b7812 */ /* 0x000fc800078ec0ff */
[----:B------:R-:W-:-:S04]  /*5830*/  LOP3.LUT R15, R11, 0x3ff00000, RZ, 0xfc, !PT ;  /* 0x3ff000000b0f7812 */ /* 0x000fc800078efcff */
[----:B------:R-:W-:-:S13]  /*5840*/  ISETP.GE.U32.AND P1, PT, R15, 0x3ff6a09f, PT ;  /* 0x3ff6a09f0f00780c */ /* 0x000fda0003f26070 */
[----:B------:R-:W-:-:S04]  /*5850*/  @P1 VIADD R11, R15, 0xfff00000 ;  /* 0xfff000000f0b1836 */ /* 0x000fc80000000000 */
[----:B------:R-:W-:Y:S01]  /*5860*/  @P1 IMAD.MOV.U32 R15, RZ, RZ, R11 ;  /* 0x000000ffff0f1224 */ /* 0x000fe200078e000b */
[----:B------:R-:W-:Y:S02]  /*5870*/  SHF.R.U32.HI R11, RZ, 0x14, R71 ;  /* 0x00000014ff0b7819 */ /* 0x000fe40000011647 */
[----:B------:R-:W-:-:S03]  /*5880*/  @!P0 LEA.HI R11, R75, 0xffffffca, RZ, 0xc ;  /* 0xffffffca4b0b8811 */ /* 0x000fc600078f60ff */
[----:B------:R-:W-:-:S06]  /*5890*/  DADD R66, R14, 1 ;  /* 0x3ff000000e427429 */ /* 0x000fcc0000000000 */
[----:B------:R-:W0:Y:S02]  /*58a0*/  MUFU.RCP64H R17, R67 ;  /* 0x0000004300117308 */ /* 0x000e240000001800 */
[----:B0-----:R-:W-:-:S08]  /*58b0*/  DFMA R68, -R66, R16, 1 ;  /* 0x3ff000004244742b */ /* 0x001fd00000000110 */
[----:B------:R-:W-:-:S08]  /*58c0*/  DFMA R68, R68, R68, R68 ;  /* 0x000000444444722b */ /* 0x000fd00000000044 */
[----:B------:R-:W-:Y:S02]  /*58d0*/  DFMA R68, R16, R68, R16 ;  /* 0x000000441044722b */ /* 0x000fe40000000010 */
[----:B------:R-:W-:-:S08]  /*58e0*/  DADD R16, R14, -1 ;  /* 0xbff000000e107429 */ /* 0x000fd00000000000 */
[----:B------:R-:W-:-:S08]  /*58f0*/  DMUL R14, R16, R68 ;  /* 0x00000044100e7228 */ /* 0x000fd00000000000 */
[----:B------:R-:W-:-:S08]  /*5900*/  DFMA R14, R16, R68, R14 ;  /* 0x00000044100e722b */ /* 0x000fd0000000000e */
[----:B------:R-:W-:-:S08]  /*5910*/  DMUL R70, R14, R14 ;  /* 0x0000000e0e467228 */ /* 0x000fd00000000000 */
[----:B------:R-:W-:Y:S01]  /*5920*/  DFMA R66, R70, UR8, R72 ;  /* 0x0000000846427c2b */ /* 0x000fe20008000048 */
[----:B------:R-:W-:Y:S01]  /*5930*/  UMOV UR8, 0x75488a3f ;  /* 0x75488a3f00087882 */ /* 0x000fe20000000000 */
[----:B------:R-:W-:Y:S01]  /*5940*/  UMOV UR9, 0x3ef3b20a ;  /* 0x3ef3b20a00097882 */ /* 0x000fe20000000000 */
[----:B------:R-:W-:-:S05]  /*5950*/  DADD R72, R16, -R14 ;  /* 0x0000000010487229 */ /* 0x000fca000000080e */
[----:B------:R-:W-:Y:S01]  /*5960*/  DFMA R66, R70, R66, UR8 ;  /* 0x0000000846427e2b */ /* 0x000fe20008000042 */
[----:B------:R-:W-:Y:S01]  /*5970*/  UMOV UR8, 0xe4faecd5 ;  /* 0xe4faecd500087882 */ /* 0x000fe20000000000 */
[----:B------:R-:W-:Y:S01]  /*5980*/  UMOV UR9, 0x3f1745cd ;  /* 0x3f1745cd00097882 */ /* 0x000fe20000000000 */
[----:B------:R-:W-:-:S05]  /*5990*/  DADD R72, R72, R72 ;  /* 0x0000000048487229 */ /* 0x000fca0000000048 */
[----:B------:R-:W-:Y:S01]  /*59a0*/  DFMA R66, R70, R66, UR8 ;  /* 0x0000000846427e2b */ /* 0x000fe20008000042 */
[----:B------:R-:W-:Y:S01]  /*59b0*/  UMOV UR8, 0x258a578b ;  /* 0x258a578b00087882 */ /* 0x000fe20000000000 */
[----:B------:R-:W-:Y:S01]  /*59c0*/  UMOV UR9, 0x3f3c71c7 ;  /* 0x3f3c71c700097882 */ /* 0x000fe20000000000 */
[----:B------:R-:W-:-:S05]  /*59d0*/  DFMA R16, R16, -R14, R72 ;  /* 0x8000000e1010722b */ /* 0x000fca0000000048 */
[----:B------:R-:W-:Y:S01]  /*59e0*/  DFMA R66, R70, R66, UR8 ;  /* 0x0000000846427e2b */ /* 0x000fe20008000042 */
[----:B------:R-:W-:Y:S01]  /*59f0*/  UMOV UR8, 0x9242b910 ;  /* 0x9242b91000087882 */ /* 0x000fe20000000000 */
[----:B------:R-:W-:Y:S01]  /*5a00*/  UMOV UR9, 0x3f624924 ;  /* 0x3f62492400097882 */ /* 0x000fe20000000000 */
[----:B------:R-:W-:-:S05]  /*5a10*/  DMUL R16, R68, R16 ;  /* 0x0000001044107228 */ /* 0x000fca0000000000 */
[----:B------:R-:W-:Y:S01]  /*5a20*/  DFMA R66, R70, R66, UR8 ;  /* 0x0000000846427e2b */ /* 0x000fe20008000042 */
[----:B------:R-:W-:Y:S01]  /*5a30*/  UMOV UR8, 0x99999dfb ;  /* 0x99999dfb00087882 */ /* 0x000fe20000000000 */
[----:B------:R-:W-:-:S03]  /*5a40*/  UMOV UR9, 0x3f899999 ;  /* 0x3f89999900097882 */ /* 0x000fc60000000000 */
[----:B------:R-:W-:Y:S02]  /*5a50*/  VIADD R75, R17, 0x100000 ;  /* 0x00100000114b7836 */ /* 0x000fe40000000000 */
[----:B------:R-:W-:Y:S01]  /*5a60*/  IMAD.MOV.U32 R74, RZ, RZ, R16 ;  /* 0x000000ffff4a7224 */ /* 0x000fe200078e0010 */
[----:B------:R-:W-:Y:S01]  /*5a70*/  DFMA R66, R70, R66, UR8 ;  /* 0x0000000846427e2b */ /* 0x000fe20008000042 */
[----:B------:R-:W-:Y:S01]  /*5a80*/  UMOV UR8, 0x55555555 ;  /* 0x5555555500087882 */ /* 0x000fe20000000000 */
[----:B------:R-:W-:-:S06]  /*5a90*/  UMOV UR9, 0x3fb55555 ;  /* 0x3fb5555500097882 */ /* 0x000fcc0000000000 */
[----:B------:R-:W-:-:S08]  /*5aa0*/  DFMA R68, R70, R66, UR8 ;  /* 0x0000000846447e2b */ /* 0x000fd00008000042 */
[----:B------:R-:W-:Y:S01]  /*5ab0*/  DADD R72, -R68, UR8 ;  /* 0x0000000844487e29 */ /* 0x000fe20008000100 */
[----:B------:R-:W-:Y:S01]  /*5ac0*/  UMOV UR8, 0xb9e7b0 ;  /* 0x00b9e7b000087882 */ /* 0x000fe20000000000 */
[----:B------:R-:W-:-:S06]  /*5ad0*/  UMOV UR9, 0x3c46a4cb ;  /* 0x3c46a4cb00097882 */ /* 0x000fcc0000000000 */
[----:B------:R-:W-:Y:S02]  /*5ae0*/  DFMA R72, R70, R66, R72 ;  /* 0x000000424648722b */ /* 0x000fe40000000048 */
[----:B------:R-:W-:-:S06]  /*5af0*/  DMUL R66, R14, R14 ;  /* 0x0000000e0e427228 */ /* 0x000fcc0000000000 */
[----:B------:R-:W-:Y:S01]  /*5b00*/  DADD R72, R72, -UR8 ;  /* 0x8000000848487e29 */ /* 0x000fe20008000000 */
[----:B------:R-:W-:Y:S01]  /*5b10*/  UMOV UR8, 0x80000000 ;  /* 0x8000000000087882 */ /* 0x000fe20000000000 */
[----:B------:R-:W-:Y:S01]  /*5b20*/  DFMA R70, R14, R14, -R66 ;  /* 0x0000000e0e46722b */ /* 0x000fe20000000842 */
[----:B------:R-:W-:-:S07]  /*5b30*/  UMOV UR9, 0x43300000 ;  /* 0x4330000000097882 */ /* 0x000fce0000000000 */
[C---:B------:R-:W-:Y:S02]  /*5b40*/  DFMA R70, R14.reuse, R74, R70 ;  /* 0x0000004a0e46722b */ /* 0x040fe40000000046 */
[----:B------:R-:W-:-:S08]  /*5b50*/  DMUL R74, R14, R66 ;  /* 0x000000420e4a7228 */ /* 0x000fd00000000000 */
[----:B------:R-:W-:-:S08]  /*5b60*/  DFMA R92, R14, R66, -R74 ;  /* 0x000000420e5c722b */ /* 0x000fd0000000084a */
[----:B------:R-:W-:Y:S02]  /*5b70*/  DFMA R92, R16, R66, R92 ;  /* 0x00000042105c722b */ /* 0x000fe4000000005c */
[----:B------:R-:W-:-:S06]  /*5b80*/  DADD R66, R68, R72 ;  /* 0x0000000044427229 */ /* 0x000fcc0000000048 */
[----:B------:R-:W-:Y:S02]  /*5b90*/  DFMA R70, R14, R70, R92 ;  /* 0x000000460e46722b */ /* 0x000fe4000000005c */
[----:B------:R-:W-:-:S08]  /*5ba0*/  DADD R68, R68, -R66 ;  /* 0x0000000044447229 */ /* 0x000fd00000000842 */
[----:B------:R-:W-:Y:S02]  /*5bb0*/  DADD R68, R72, R68 ;  /* 0x0000000048447229 */ /* 0x000fe40000000044 */
[----:B------:R-:W-:-:S08]  /*5bc0*/  DMUL R72, R66, R74 ;  /* 0x0000004a42487228 */ /* 0x000fd00000000000 */
[----:B------:R-:W-:-:S08]  /*5bd0*/  DFMA R92, R66, R74, -R72 ;  /* 0x0000004a425c722b */ /* 0x000fd00000000848 */
[----:B------:R-:W-:-:S08]  /*5be0*/  DFMA R70, R66, R70, R92 ;  /* 0x000000464246722b */ /* 0x000fd0000000005c */
[----:B------:R-:W-:-:S08]  /*5bf0*/  DFMA R68, R68, R74, R70 ;  /* 0x0000004a4444722b */ /* 0x000fd00000000046 */
[----:B------:R-:W-:-:S08]  /*5c00*/  DADD R66, R72, R68 ;  /* 0x0000000048427229 */ /* 0x000fd00000000044 */
[--C-:B------:R-:W-:Y:S02]  /*5c10*/  DADD R70, R14, R66.reuse ;  /* 0x000000000e467229 */ /* 0x100fe40000000042 */
[----:B------:R-:W-:-:S06]  /*5c20*/  DADD R72, R72, -R66 ;  /* 0x0000000048487229 */ /* 0x000fcc0000000842 */
[----:B------:R-:W-:Y:S02]  /*5c30*/  DADD R14, R14, -R70 ;  /* 0x000000000e0e7229 */ /* 0x000fe40000000846 */
[----:B------:R-:W-:-:S06]  /*5c40*/  DADD R72, R68, R72 ;  /* 0x0000000044487229 */ /* 0x000fcc0000000048 */
[----:B------:R-:W-:Y:S01]  /*5c50*/  DADD R14, R66, R14 ;  /* 0x00000000420e7229 */ /* 0x000fe2000000000e */
[C---:B------:R-:W-:Y:S02]  /*5c60*/  VIADD R66, R11.reuse, 0xfffffc01 ;  /* 0xfffffc010b427836 */ /* 0x040fe40000000000 */
[----:B------:R-:W-:Y:S02]  /*5c70*/  @P1 VIADD R66, R11, 0xfffffc02 ;  /* 0xfffffc020b421836 */ /* 0x000fe40000000000 */
[----:B------:R-:W-:-:S03]  /*5c80*/  IMAD.MOV.U32 R67, RZ, RZ, 0x43300000 ;  /* 0x43300000ff437424 */ /* 0x000fc600078e00ff */
[----:B------:R-:W-:Y:S01]  /*5c90*/  DADD R14, R72, R14 ;  /* 0x00000000480e7229 */ /* 0x000fe2000000000e */
[----:B------:R-:W-:-:S06]  /*5ca0*/  LOP3.LUT R66, R66, 0x80000000, RZ, 0x3c, !PT ;  /* 0x8000000042427812 */ /* 0x000fcc00078e3cff */
[----:B------:R-:W-:Y:S01]  /*5cb0*/  DADD R66, R66, -UR8 ;  /* 0x8000000842427e29 */ /* 0x000fe20008000000 */
[----:B------:R-:W-:Y:S01]  /*5cc0*/  UMOV UR8, 0xfefa39ef ;  /* 0xfefa39ef00087882 */ /* 0x000fe20000000000 */
[----:B------:R-:W-:Y:S01]  /*5cd0*/  DADD R14, R16, R14 ;  /* 0x00000000100e7229 */ /* 0x000fe2000000000e */
[----:B------:R-:W-:-:S07]  /*5ce0*/  UMOV UR9, 0x3fe62e42 ;  /* 0x3fe62e4200097882 */ /* 0x000fce0000000000 */
[----:B------:R-:W-:-:S08]  /*5cf0*/  DADD R16, R70, R14 ;  /* 0x0000000046107229 */ /* 0x000fd0000000000e */
[----:B------:R-:W-:-:S08]  /*5d00*/  DADD R70, R70, -R16 ;  /* 0x0000000046467229 */ /* 0x000fd00000000810 */
[----:B------:R-:W-:Y:S02]  /*5d10*/  DADD R70, R14, R70 ;  /* 0x000000000e467229 */ /* 0x000fe40000000046 */
[----:B------:R-:W-:-:S08]  /*5d20*/  DFMA R14, R66, UR8, R16 ;  /* 0x00000008420e7c2b */ /* 0x000fd00008000010 */
[----:B------:R-:W-:-:S08]  /*5d30*/  DFMA R68, R66, -UR8, R14 ;  /* 0x8000000842447c2b */ /* 0x000fd0000800000e */
[----:B------:R-:W-:-:S08]  /*5d40*/  DADD R68, -R16, R68 ;  /* 0x0000000010447229 */ /* 0x000fd00000000144 */
[----:B------:R-:W-:-:S08]  /*5d50*/  DADD R68, R70, -R68 ;  /* 0x0000000046447229 */ /* 0x000fd00000000844 */
[----:B------:R-:W-:Y:S01]  /*5d60*/  DFMA R68, R66, UR60, R68 ;  /* 0x0000003c42447c2b */ /* 0x000fe20008000044 */
[----:B------:R-:W-:Y:S01]  /*5d70*/  UMOV UR60, 0xa3d70a4 ;  /* 0x0a3d70a4003c7882 */ /* 0x000fe20000000000 */
[----:B------:R-:W-:-:S06]  /*5d80*/  UMOV UR61, 0x3fd8a3d7 ;  /* 0x3fd8a3d7003d7882 */ /* 0x000fcc0000000000 */
[----:B------:R-:W-:-:S08]  /*5d90*/  DADD R16, R14, R68 ;  /* 0x000000000e107229 */ /* 0x000fd00000000044 */
[----:B------:R-:W-:Y:S02]  /*5da0*/  DADD R66, R14, -R16 ;  /* 0x000000000e427229 */ /* 0x000fe40000000810 */
[----:B------:R-:W-:-:S06]  /*5db0*/  DMUL R14, R16, UR60 ;  /* 0x0000003c100e7c28 */ /* 0x000fcc0008000000 */
[----:B------:R-:W-:Y:S02]  /*5dc0*/  DADD R66, R68, R66 ;  /* 0x0000000044427229 */ /* 0x000fe40000000042 */
[----:B------:R-:W-:-:S08]  /*5dd0*/  DFMA R16, R16, UR60, -R14 ;  /* 0x0000003c10107c2b */ /* 0x000fd0000800080e */
[----:B------:R-:W-:Y:S01]  /*5de0*/  DFMA R68, R66, UR60, R16 ;  /* 0x0000003c42447c2b */ /* 0x000fe20008000010 */
[----:B------:R-:W-:Y:S02]  /*5df0*/  IMAD.MOV.U32 R16, RZ, RZ, 0x652b82fe ;  /* 0x652b82feff107424 */ /* 0x000fe400078e00ff */
[----:B------:R-:W-:-:S05]  /*5e00*/  IMAD.MOV.U32 R17, RZ, RZ, 0x3ff71547 ;  /* 0x3ff71547ff117424 */ /* 0x000fca00078e00ff */
[----:B------:R-:W-:-:S08]  /*5e10*/  DADD R66, R14, R68 ;  /* 0x000000000e427229 */ /* 0x000fd00000000044 */
[----:B------:R-:W-:Y:S02]  /*5e20*/  DFMA R16, R66, R16, 6.75539944105574400000e+15 ;  /* 0x433800004210742b */ /* 0x000fe40000000010 */
[----:B------:R-:W-:Y:S01]  /*5e30*/  FSETP.GEU.AND P0, PT, |R67|, 4.1917929649353027344, PT ;  /* 0x4086232b4300780b */ /* 0x000fe20003f0e200 */
[----:B------:R-:W-:-:S05]  /*5e40*/  DADD R14, R14, -R66 ;  /* 0x000000000e0e7229 */ /* 0x000fca0000000842 */
[----:B------:R-:W-:-:S03]  /*5e50*/  DADD R70, R16, -6.75539944105574400000e+15 ;  /* 0xc338000010467429 */ /* 0x000fc60000000000 */
[----:B------:R-:W-:-:S05]  /*5e60*/  DADD R68, R68, R14 ;  /* 0x0000000044447229 */ /* 0x000fca000000000e */
[----:B------:R-:W-:Y:S01]  /*5e70*/  DFMA R72, R70, -UR8, R66 ;  /* 0x8000000846487c2b */ /* 0x000fe20008000042 */
[----:B------:R-:W-:Y:S01]  /*5e80*/  UMOV UR8, 0x3b39803f ;  /* 0x3b39803f00087882 */ /* 0x000fe20000000000 */
[----:B------:R-:W-:-:S06]  /*5e90*/  UMOV UR9, 0x3c7abc9e ;  /* 0x3c7abc9e00097882 */ /* 0x000fcc0000000000 */
[----:B------:R-:W-:Y:S01]  /*5ea0*/  DFMA R72, R70, -UR8, R72 ;  /* 0x8000000846487c2b */ /* 0x000fe20008000048 */
[----:B------:R-:W-:Y:S01]  /*5eb0*/  UMOV UR8, 0x69ce2bdf ;  /* 0x69ce2bdf00087882 */ /* 0x000fe20000000000 */
[----:B------:R-:W-:Y:S01]  /*5ec0*/  IMAD.MOV.U32 R70, RZ, RZ, -0x35dec16 ;  /* 0xfca213eaff467424 */ /* 0x000fe200078e00ff */
[----:B------:R-:W-:Y:S01]  /*5ed0*/  UMOV UR9, 0x3e5ade15 ;  /* 0x3e5ade1500097882 */ /* 0x000fe20000000000 */
[----:B------:R-:W-:-:S06]  /*5ee0*/  IMAD.MOV.U32 R71, RZ, RZ, 0x3e928af3 ;  /* 0x3e928af3ff477424 */ /* 0x000fcc00078e00ff */
[----:B------:R-:W-:Y:S01]  /*5ef0*/  DFMA R70, R72, UR8, R70 ;  /* 0x0000000848467c2b */ /* 0x000fe20008000046 */
[----:B------:R-:W-:Y:S01]  /*5f00*/  UMOV UR8, 0x62401315 ;  /* 0x6240131500087882 */ /* 0x000fe20000000000 */
[----:B------:R-:W-:-:S06]  /*5f10*/  UMOV UR9, 0x3ec71dee ;  /* 0x3ec71dee00097882 */ /* 0x000fcc0000000000 */
[----:B------:R-:W-:Y:S01]  /*5f20*/  DFMA R70, R72, R70, UR8 ;  /* 0x0000000848467e2b */ /* 0x000fe20008000046 */
        /* <DEDUP_REMOVED lines=20> */
[----:B------:R-:W-:-:S08]  /*6070*/  DFMA R70, R72, R70, UR8 ;  /* 0x0000000848467e2b */ /* 0x000fd00008000046 */
[----:B------:R-:W-:-:S08]  /*6080*/  DFMA R70, R72, R70, 1 ;  /* 0x3ff000004846742b */ /* 0x000fd00000000046 */
[----:B------:R-:W-:-:S10]  /*6090*/  DFMA R70, R72, R70, 1 ;  /* 0x3ff000004846742b */ /* 0x000fd40000000046 */
[----:B------:R-:W-:Y:S02]  /*60a0*/  IMAD R15, R16, 0x100000, R71 ;  /* 0x00100000100f7824 */ /* 0x000fe400078e0247 */
[----:B------:R-:W-:Y:S01]  /*60b0*/  IMAD.MOV.U32 R14, RZ, RZ, R70 ;  /* 0x000000ffff0e7224 */ /* 0x000fe200078e0046 */
[----:B------:R-:W-:Y:S06]  /*60c0*/  @!P0 BRA `(.L_x_78) ;  /* 0x0000000000348947 */ /* 0x000fec0003800000 */
[----:B------:R-:W-:Y:S01]  /*60d0*/  FSETP.GEU.AND P1, PT, |R67|, 4.2275390625, PT ;  /* 0x408748004300780b */ /* 0x000fe20003f2e200 */
[C---:B------:R-:W-:Y:S02]  /*60e0*/  DSETP.GEU.AND P0, PT, R66.reuse, RZ, PT ;  /* 0x000000ff4200722a */ /* 0x040fe40003f0e000 */
[----:B------:R-:W-:-:S10]  /*60f0*/  DADD R66, R66, +INF ;  /* 0x7ff0000042427429 */ /* 0x000fd40000000000 */
[----:B------:R-:W-:Y:S02]  /*6100*/  @!P1 LEA.HI R11, R16, R16, RZ, 0x1 ;  /* 0x00000010100b9211 */ /* 0x000fe400078f08ff */
[----:B------:R-:W-:Y:S02]  /*6110*/  FSEL R15, R67, RZ, P0 ;  /* 0x000000ff430f7208 */ /* 0x000fe40000000000 */
[----:B------:R-:W-:Y:S02]  /*6120*/  @!P1 SHF.R.S32.HI R11, RZ, 0x1, R11 ;  /* 0x00000001ff0b9819 */ /* 0x000fe4000001140b */
[----:B------:R-:W-:Y:S01]  /*6130*/  FSEL R14, R66, RZ, P0 ;  /* 0x000000ff420e7208 */ /* 0x000fe20000000000 */
[----:B------:R-:W-:Y:S02]  /*6140*/  @!P1 IMAD.MOV.U32 R66, RZ, RZ, RZ ;  /* 0x000000ffff429224 */ /* 0x000fe400078e00ff */
[----:B------:R-:W-:Y:S02]  /*6150*/  @!P1 IMAD.IADD R16, R16, 0x1, -R11 ;  /* 0x0000000110109824 */ /* 0x000fe400078e0a0b */
[----:B------:R-:W-:-:S03]  /*6160*/  @!P1 IMAD R17, R11, 0x100000, R71 ;  /* 0x001000000b119824 */ /* 0x000fc600078e0247 */
[----:B------:R-:W-:Y:S01]  /*6170*/  @!P1 LEA R67, R16, 0x3ff00000, 0x14 ;  /* 0x3ff0000010439811 */ /* 0x000fe200078ea0ff */
[----:B------:R-:W-:-:S06]  /*6180*/  @!P1 IMAD.MOV.U32 R16, RZ, RZ, R70 ;  /* 0x000000ffff109224 */ /* 0x000fcc00078e0046 */
[----:B------:R-:W-:-:S11]  /*6190*/  @!P1 DMUL R14, R16, R66 ;  /* 0x00000042100e9228 */ /* 0x000fd60000000000 */
.L_x_78:
[----:B------:R-:W-:Y:S01]  /*61a0*/  DFMA R16, R68, R14, R14 ;  /* 0x0000000e4410722b */ /* 0x000fe2000000000e */
[----:B------:R-:W-:Y:S01]  /*61b0*/  IMAD.MOV.U32 R13, RZ, RZ, 0x0 ;  /* 0x00000000ff0d7424 */ /* 0x000fe200078e00ff */
[----:B------:R-:W-:-:S08]  /*61c0*/  DSETP.NEU.AND P0, PT, |R14|, +INF , PT ;  /* 0x7ff000000e00742a */ /* 0x000fd00003f0d200 */
[----:B------:R-:W-:Y:S02]  /*61d0*/  FSEL R11, R14, R16, !P0 ;  /* 0x000000100e0b7208 */ /* 0x000fe40004000000 */
[----:B------:R-:W-:Y:S01]  /*61e0*/  FSEL R14, R15, R17, !P0 ;  /* 0x000000110f0e7208 */ /* 0x000fe20004000000 */
[----:B------:R-:W-:Y:S06]  /*61f0*/  RET.REL.NODEC R12 `(_Z27_cuda_compute_fluxes_loop_1PdS_S_S_S_S_S_S_S_S_S_S_S_S_S_S_S_S_S_S_S_PlS0_S0_S0_S0_S_S0_S_lllddld) ;  /* 0xffffff9c0c807950 */ /* 0x000fec0003c3ffff */
.L_x_79:
[----:B------:R-:W-:-:S00]  /*6200*/  BRA `(.L_x_79) ;  /* 0xfffffffc00fc7947 */ /* 0x000fc0000383ffff */
[----:B------:R-:W-:-:S00]  /*6210*/  NOP ;  /* 0x0000000000007918 */ /* 0x000fc00000000000 */
        /* <DEDUP_REMOVED lines=14> */
.L_x_83:


//--------------------- .nv.shared.reserved.0     --------------------------
	.section	.nv.shared.reserved.0,"aw",@nobits
	.weak		__nv_reservedSMEM_offset_0_alias
	.size		__nv_reservedSMEM_offset_0_alias, 0, 64
	.other		__nv_reservedSMEM_offset_0_alias,@"STO_CUDA_RESERVED_SHARED STV_DEFAULT"
__nv_reservedSMEM_offset_0_alias:
	.zero		0
	.zero		64


//--------------------- .nv.constant0._Z27_cuda_compute_fluxes_loop_1PdS_S_S_S_S_S_S_S_S_S_S_S_S_S_S_S_S_S_S_S_PlS0_S0_S0_S0_S_S0_S_lllddld --------------------------
	.section	.nv.constant0._Z27_cuda_compute_fluxes_loop_1PdS_S_S_S_S_S_S_S_S_S_S_S_S_S_S_S_S_S_S_S_PlS0_S0_S0_S0_S_S0_S_lllddld,"a",@progbits
	.sectionflags	@""
	.align	4
.nv.constant0._Z27_cuda_compute_fluxes_loop_1PdS_S_S_S_S_S_S_S_S_S_S_S_S_S_S_S_S_S_S_S_PlS0_S0_S0_S0_S_S0_S_lllddld:
	.zero		1184


//--------------------- SYMBOLS --------------------------

	.type		.nv.reservedSmem.offset0,@object
	.size		.nv.reservedSmem.offset0,0x4
